//
// Generated by NVIDIA NVVM Compiler
//
// Compiler Build ID: CL-36424714
// Cuda compilation tools, release 13.0, V13.0.88
// Based on NVVM 20.0.0
//

.version 9.0
.target sm_100
.address_size 64

	// .globl	add_kernel
.extern .func  (.param .b32 func_retval0) vprintf
(
	.param .b64 vprintf_param_0,
	.param .b64 vprintf_param_1
)
;
// _ZZ15async_cp_kernelP6__halfE4smem has been demoted
// _ZZ16ld_matrix_kernelP6__halfE4smem has been demoted
.global .align 1 .b8 $str[12] = {103, 109, 101, 109, 32, 100, 97, 116, 97, 58, 10};
.global .align 1 .b8 $str$1[2] = {10};
.global .align 1 .b8 $str$2[3] = {32, 32};
.global .align 1 .b8 $str$3[7] = {37, 54, 46, 108, 102, 32};
.global .align 1 .b8 $str$4[10] = {37, 100, 32, 37, 54, 46, 108, 102, 10};
.global .align 1 .b8 $str$5[13] = {10, 111, 110, 32, 100, 101, 118, 105, 99, 101, 58, 10};
.global .align 1 .b8 $str$6[14] = {37, 54, 46, 108, 102, 44, 32, 37, 54, 46, 108, 102, 10};

.visible .entry add_kernel(
	.param .u64 .ptr .align 1 add_kernel_param_0,
	.param .u64 .ptr .align 1 add_kernel_param_1,
	.param .u64 .ptr .align 1 add_kernel_param_2,
	.param .u32 add_kernel_param_3
)
.maxntid 256
{
	.reg .pred 	%p<2>;
	.reg .b32 	%r<10>;
	.reg .b32 	%f<13>;
	.reg .b64 	%rd<11>;

	ld.param.u64 	%rd1, [add_kernel_param_0];
	ld.param.u64 	%rd2, [add_kernel_param_1];
	ld.param.u64 	%rd3, [add_kernel_param_2];
	ld.param.u32 	%r2, [add_kernel_param_3];
	mov.u32 	%r3, %ctaid.x;
	mov.u32 	%r4, %ntid.x;
	mov.u32 	%r5, %tid.x;
	mad.lo.s32 	%r1, %r3, %r4, %r5;
	shr.s32 	%r6, %r2, 31;
	shr.u32 	%r7, %r6, 30;
	add.s32 	%r8, %r2, %r7;
	shr.s32 	%r9, %r8, 2;
	setp.ge.s32 	%p1, %r1, %r9;
	@%p1 bra 	$L__BB0_2;
	cvta.to.global.u64 	%rd4, %rd1;
	cvta.to.global.u64 	%rd5, %rd2;
	cvta.to.global.u64 	%rd6, %rd3;
	mul.wide.s32 	%rd7, %r1, 16;
	add.s64 	%rd8, %rd4, %rd7;
	ld.global.v4.f32 	{%f1, %f2, %f3, %f4}, [%rd8];
	add.s64 	%rd9, %rd5, %rd7;
	ld.global.v4.f32 	{%f5, %f6, %f7, %f8}, [%rd9];
	add.f32 	%f9, %f1, %f5;
	add.f32 	%f10, %f2, %f6;
	add.f32 	%f11, %f3, %f7;
	add.f32 	%f12, %f4, %f8;
	add.s64 	%rd10, %rd6, %rd7;
	st.global.v4.f32 	[%rd10], {%f9, %f10, %f11, %f12};
$L__BB0_2:
	ret;

}
	// .globl	_Z15async_cp_kernelP6__half
.visible .entry _Z15async_cp_kernelP6__half(
	.param .u64 .ptr .align 1 _Z15async_cp_kernelP6__half_param_0
)
{
	.local .align 8 .b8 	__local_depot1[8];
	.reg .b64 	%SP;
	.reg .b64 	%SPL;
	.reg .pred 	%p<7>;
	.reg .b16 	%rs<34>;
	.reg .b32 	%r<107>;
	.reg .b32 	%f<34>;
	.reg .b64 	%rd<34>;
	.reg .b64 	%fd<33>;
	// demoted variable
	.shared .align 2 .b8 _ZZ15async_cp_kernelP6__halfE4smem[512];
	mov.u64 	%SPL, __local_depot1;
	cvta.local.u64 	%SP, %SPL;
	ld.param.u64 	%rd5, [_Z15async_cp_kernelP6__half_param_0];
	mov.f32 	%f1, 0f00000000;
	// begin inline asm
	{  cvt.rn.f16.f32 %rs1, %f1;}

	// end inline asm
	st.shared.u16 	[_ZZ15async_cp_kernelP6__halfE4smem], %rs1;
	st.shared.u16 	[_ZZ15async_cp_kernelP6__halfE4smem+64], %rs1;
	st.shared.u16 	[_ZZ15async_cp_kernelP6__halfE4smem+128], %rs1;
	st.shared.u16 	[_ZZ15async_cp_kernelP6__halfE4smem+192], %rs1;
	st.shared.u16 	[_ZZ15async_cp_kernelP6__halfE4smem+256], %rs1;
	st.shared.u16 	[_ZZ15async_cp_kernelP6__halfE4smem+320], %rs1;
	st.shared.u16 	[_ZZ15async_cp_kernelP6__halfE4smem+384], %rs1;
	st.shared.u16 	[_ZZ15async_cp_kernelP6__halfE4smem+448], %rs1;
	bar.sync 	0;
	mov.u32 	%r1, %tid.x;
	setp.ne.s32 	%p1, %r1, 0;
	@%p1 bra 	$L__BB1_5;
	mov.u64 	%rd6, $str;
	cvta.global.u64 	%rd7, %rd6;
	{ // callseq 0, 0
	.param .b64 param0;
	st.param.b64 	[param0], %rd7;
	.param .b64 param1;
	st.param.b64 	[param1], 0;
	.param .b32 retval0;
	call.uni (retval0), 
	vprintf, 
	(
	param0, 
	param1
	);
	ld.param.b32 	%r14, [retval0];
	} // callseq 0
	cvta.to.global.u64 	%rd8, %rd5;
	add.s64 	%rd33, %rd8, 16;
	mov.b32 	%r103, 8;
	mov.b32 	%r102, -16;
	mov.u64 	%rd9, $str$1;
	add.u64 	%rd11, %SP, 0;
	mov.u64 	%rd13, $str$3;
	mov.u64 	%rd15, $str$2;
$L__BB1_2:
	setp.ne.s32 	%p2, %r102, -8;
	@%p2 bra 	$L__BB1_4;
	cvta.global.u64 	%rd10, %rd9;
	{ // callseq 1, 0
	.param .b64 param0;
	st.param.b64 	[param0], %rd10;
	.param .b64 param1;
	st.param.b64 	[param1], 0;
	.param .b32 retval0;
	call.uni (retval0), 
	vprintf, 
	(
	param0, 
	param1
	);
	ld.param.b32 	%r16, [retval0];
	} // callseq 1
$L__BB1_4:
	ld.global.u16 	%rs2, [%rd33+-16];
	// begin inline asm
	{  cvt.f32.f16 %f2, %rs2;}

	// end inline asm
	cvt.f64.f32 	%fd1, %f2;
	cvta.to.local.u64 	%rd12, %rd11;
	st.local.f64 	[%rd12], %fd1;
	cvta.global.u64 	%rd14, %rd13;
	{ // callseq 2, 0
	.param .b64 param0;
	st.param.b64 	[param0], %rd14;
	.param .b64 param1;
	st.param.b64 	[param1], %rd11;
	.param .b32 retval0;
	call.uni (retval0), 
	vprintf, 
	(
	param0, 
	param1
	);
	ld.param.b32 	%r18, [retval0];
	} // callseq 2
	ld.global.u16 	%rs3, [%rd33+-14];
	// begin inline asm
	{  cvt.f32.f16 %f3, %rs3;}

	// end inline asm
	cvt.f64.f32 	%fd2, %f3;
	st.local.f64 	[%rd12], %fd2;
	{ // callseq 3, 0
	.param .b64 param0;
	st.param.b64 	[param0], %rd14;
	.param .b64 param1;
	st.param.b64 	[param1], %rd11;
	.param .b32 retval0;
	call.uni (retval0), 
	vprintf, 
	(
	param0, 
	param1
	);
	ld.param.b32 	%r20, [retval0];
	} // callseq 3
	ld.global.u16 	%rs4, [%rd33+-12];
	// begin inline asm
	{  cvt.f32.f16 %f4, %rs4;}

	// end inline asm
	cvt.f64.f32 	%fd3, %f4;
	st.local.f64 	[%rd12], %fd3;
	{ // callseq 4, 0
	.param .b64 param0;
	st.param.b64 	[param0], %rd14;
	.param .b64 param1;
	st.param.b64 	[param1], %rd11;
	.param .b32 retval0;
	call.uni (retval0), 
	vprintf, 
	(
	param0, 
	param1
	);
	ld.param.b32 	%r22, [retval0];
	} // callseq 4
	ld.global.u16 	%rs5, [%rd33+-10];
	// begin inline asm
	{  cvt.f32.f16 %f5, %rs5;}

	// end inline asm
	cvt.f64.f32 	%fd4, %f5;
	st.local.f64 	[%rd12], %fd4;
	{ // callseq 5, 0
	.param .b64 param0;
	st.param.b64 	[param0], %rd14;
	.param .b64 param1;
	st.param.b64 	[param1], %rd11;
	.param .b32 retval0;
	call.uni (retval0), 
	vprintf, 
	(
	param0, 
	param1
	);
	ld.param.b32 	%r24, [retval0];
	} // callseq 5
	ld.global.u16 	%rs6, [%rd33+-8];
	// begin inline asm
	{  cvt.f32.f16 %f6, %rs6;}

	// end inline asm
	cvt.f64.f32 	%fd5, %f6;
	st.local.f64 	[%rd12], %fd5;
	{ // callseq 6, 0
	.param .b64 param0;
	st.param.b64 	[param0], %rd14;
	.param .b64 param1;
	st.param.b64 	[param1], %rd11;
	.param .b32 retval0;
	call.uni (retval0), 
	vprintf, 
	(
	param0, 
	param1
	);
	ld.param.b32 	%r26, [retval0];
	} // callseq 6
	ld.global.u16 	%rs7, [%rd33+-6];
	// begin inline asm
	{  cvt.f32.f16 %f7, %rs7;}

	// end inline asm
	cvt.f64.f32 	%fd6, %f7;
	st.local.f64 	[%rd12], %fd6;
	{ // callseq 7, 0
	.param .b64 param0;
	st.param.b64 	[param0], %rd14;
	.param .b64 param1;
	st.param.b64 	[param1], %rd11;
	.param .b32 retval0;
	call.uni (retval0), 
	vprintf, 
	(
	param0, 
	param1
	);
	ld.param.b32 	%r28, [retval0];
	} // callseq 7
	ld.global.u16 	%rs8, [%rd33+-4];
	// begin inline asm
	{  cvt.f32.f16 %f8, %rs8;}

	// end inline asm
	cvt.f64.f32 	%fd7, %f8;
	st.local.f64 	[%rd12], %fd7;
	{ // callseq 8, 0
	.param .b64 param0;
	st.param.b64 	[param0], %rd14;
	.param .b64 param1;
	st.param.b64 	[param1], %rd11;
	.param .b32 retval0;
	call.uni (retval0), 
	vprintf, 
	(
	param0, 
	param1
	);
	ld.param.b32 	%r30, [retval0];
	} // callseq 8
	ld.global.u16 	%rs9, [%rd33+-2];
	// begin inline asm
	{  cvt.f32.f16 %f9, %rs9;}

	// end inline asm
	cvt.f64.f32 	%fd8, %f9;
	st.local.f64 	[%rd12], %fd8;
	{ // callseq 9, 0
	.param .b64 param0;
	st.param.b64 	[param0], %rd14;
	.param .b64 param1;
	st.param.b64 	[param1], %rd11;
	.param .b32 retval0;
	call.uni (retval0), 
	vprintf, 
	(
	param0, 
	param1
	);
	ld.param.b32 	%r32, [retval0];
	} // callseq 9
	cvta.global.u64 	%rd16, %rd15;
	{ // callseq 10, 0
	.param .b64 param0;
	st.param.b64 	[param0], %rd16;
	.param .b64 param1;
	st.param.b64 	[param1], 0;
	.param .b32 retval0;
	call.uni (retval0), 
	vprintf, 
	(
	param0, 
	param1
	);
	ld.param.b32 	%r34, [retval0];
	} // callseq 10
	ld.global.u16 	%rs10, [%rd33];
	// begin inline asm
	{  cvt.f32.f16 %f10, %rs10;}

	// end inline asm
	cvt.f64.f32 	%fd9, %f10;
	st.local.f64 	[%rd12], %fd9;
	{ // callseq 11, 0
	.param .b64 param0;
	st.param.b64 	[param0], %rd14;
	.param .b64 param1;
	st.param.b64 	[param1], %rd11;
	.param .b32 retval0;
	call.uni (retval0), 
	vprintf, 
	(
	param0, 
	param1
	);
	ld.param.b32 	%r36, [retval0];
	} // callseq 11
	ld.global.u16 	%rs11, [%rd33+2];
	// begin inline asm
	{  cvt.f32.f16 %f11, %rs11;}

	// end inline asm
	cvt.f64.f32 	%fd10, %f11;
	st.local.f64 	[%rd12], %fd10;
	{ // callseq 12, 0
	.param .b64 param0;
	st.param.b64 	[param0], %rd14;
	.param .b64 param1;
	st.param.b64 	[param1], %rd11;
	.param .b32 retval0;
	call.uni (retval0), 
	vprintf, 
	(
	param0, 
	param1
	);
	ld.param.b32 	%r38, [retval0];
	} // callseq 12
	ld.global.u16 	%rs12, [%rd33+4];
	// begin inline asm
	{  cvt.f32.f16 %f12, %rs12;}

	// end inline asm
	cvt.f64.f32 	%fd11, %f12;
	st.local.f64 	[%rd12], %fd11;
	{ // callseq 13, 0
	.param .b64 param0;
	st.param.b64 	[param0], %rd14;
	.param .b64 param1;
	st.param.b64 	[param1], %rd11;
	.param .b32 retval0;
	call.uni (retval0), 
	vprintf, 
	(
	param0, 
	param1
	);
	ld.param.b32 	%r40, [retval0];
	} // callseq 13
	ld.global.u16 	%rs13, [%rd33+6];
	// begin inline asm
	{  cvt.f32.f16 %f13, %rs13;}

	// end inline asm
	cvt.f64.f32 	%fd12, %f13;
	st.local.f64 	[%rd12], %fd12;
	{ // callseq 14, 0
	.param .b64 param0;
	st.param.b64 	[param0], %rd14;
	.param .b64 param1;
	st.param.b64 	[param1], %rd11;
	.param .b32 retval0;
	call.uni (retval0), 
	vprintf, 
	(
	param0, 
	param1
	);
	ld.param.b32 	%r42, [retval0];
	} // callseq 14
	ld.global.u16 	%rs14, [%rd33+8];
	// begin inline asm
	{  cvt.f32.f16 %f14, %rs14;}

	// end inline asm
	cvt.f64.f32 	%fd13, %f14;
	st.local.f64 	[%rd12], %fd13;
	{ // callseq 15, 0
	.param .b64 param0;
	st.param.b64 	[param0], %rd14;
	.param .b64 param1;
	st.param.b64 	[param1], %rd11;
	.param .b32 retval0;
	call.uni (retval0), 
	vprintf, 
	(
	param0, 
	param1
	);
	ld.param.b32 	%r44, [retval0];
	} // callseq 15
	ld.global.u16 	%rs15, [%rd33+10];
	// begin inline asm
	{  cvt.f32.f16 %f15, %rs15;}

	// end inline asm
	cvt.f64.f32 	%fd14, %f15;
	st.local.f64 	[%rd12], %fd14;
	{ // callseq 16, 0
	.param .b64 param0;
	st.param.b64 	[param0], %rd14;
	.param .b64 param1;
	st.param.b64 	[param1], %rd11;
	.param .b32 retval0;
	call.uni (retval0), 
	vprintf, 
	(
	param0, 
	param1
	);
	ld.param.b32 	%r46, [retval0];
	} // callseq 16
	ld.global.u16 	%rs16, [%rd33+12];
	// begin inline asm
	{  cvt.f32.f16 %f16, %rs16;}

	// end inline asm
	cvt.f64.f32 	%fd15, %f16;
	st.local.f64 	[%rd12], %fd15;
	{ // callseq 17, 0
	.param .b64 param0;
	st.param.b64 	[param0], %rd14;
	.param .b64 param1;
	st.param.b64 	[param1], %rd11;
	.param .b32 retval0;
	call.uni (retval0), 
	vprintf, 
	(
	param0, 
	param1
	);
	ld.param.b32 	%r48, [retval0];
	} // callseq 17
	ld.global.u16 	%rs17, [%rd33+14];
	// begin inline asm
	{  cvt.f32.f16 %f17, %rs17;}

	// end inline asm
	cvt.f64.f32 	%fd16, %f17;
	st.local.f64 	[%rd12], %fd16;
	{ // callseq 18, 0
	.param .b64 param0;
	st.param.b64 	[param0], %rd14;
	.param .b64 param1;
	st.param.b64 	[param1], %rd11;
	.param .b32 retval0;
	call.uni (retval0), 
	vprintf, 
	(
	param0, 
	param1
	);
	ld.param.b32 	%r50, [retval0];
	} // callseq 18
	cvta.global.u64 	%rd18, %rd9;
	{ // callseq 19, 0
	.param .b64 param0;
	st.param.b64 	[param0], %rd18;
	.param .b64 param1;
	st.param.b64 	[param1], 0;
	.param .b32 retval0;
	call.uni (retval0), 
	vprintf, 
	(
	param0, 
	param1
	);
	ld.param.b32 	%r52, [retval0];
	} // callseq 19
	add.s32 	%r103, %r103, -1;
	add.s32 	%r102, %r102, 1;
	add.s64 	%rd33, %rd33, 32;
	setp.ne.s32 	%p3, %r103, -8;
	@%p3 bra 	$L__BB1_2;
$L__BB1_5:
	setp.ne.s32 	%p4, %r1, 0;
	shl.b32 	%r55, %r1, 3;
	mul.wide.u32 	%rd20, %r55, 2;
	add.s64 	%rd19, %rd5, %rd20;
	shl.b32 	%r56, %r1, 4;
	mov.u32 	%r57, _ZZ15async_cp_kernelP6__halfE4smem;
	add.s32 	%r54, %r57, %r56;
	// begin inline asm
	cp.async.cg.shared.global [%r54], [%rd19], 16, 16;
	// end inline asm
	// begin inline asm
	cp.async.commit_group;
	// end inline asm
	// begin inline asm
	cp.async.wait_group 0;
	// end inline asm
	bar.sync 	0;
	@%p4 bra 	$L__BB1_10;
	add.u64 	%rd21, %SP, 0;
	add.u64 	%rd4, %SPL, 0;
	mov.u64 	%rd22, $str;
	cvta.global.u64 	%rd23, %rd22;
	{ // callseq 20, 0
	.param .b64 param0;
	st.param.b64 	[param0], %rd23;
	.param .b64 param1;
	st.param.b64 	[param1], 0;
	.param .b32 retval0;
	call.uni (retval0), 
	vprintf, 
	(
	param0, 
	param1
	);
	ld.param.b32 	%r61, [retval0];
	} // callseq 20
	add.s32 	%r104, %r57, 16;
	mov.b32 	%r106, -16;
	mov.b32 	%r105, 30;
	mov.u64 	%rd24, $str$1;
	mov.u64 	%rd26, $str$3;
	mov.u64 	%rd29, $str$2;
$L__BB1_7:
	setp.ne.s32 	%p5, %r106, -8;
	@%p5 bra 	$L__BB1_9;
	cvta.global.u64 	%rd25, %rd24;
	{ // callseq 21, 0
	.param .b64 param0;
	st.param.b64 	[param0], %rd25;
	.param .b64 param1;
	st.param.b64 	[param1], 0;
	.param .b32 retval0;
	call.uni (retval0), 
	vprintf, 
	(
	param0, 
	param1
	);
	ld.param.b32 	%r64, [retval0];
	} // callseq 21
$L__BB1_9:
	ld.shared.u16 	%rs18, [%r104+-16];
	// begin inline asm
	{  cvt.f32.f16 %f18, %rs18;}

	// end inline asm
	cvt.f64.f32 	%fd17, %f18;
	st.local.f64 	[%rd4], %fd17;
	cvta.global.u64 	%rd27, %rd26;
	{ // callseq 22, 0
	.param .b64 param0;
	st.param.b64 	[param0], %rd27;
	.param .b64 param1;
	st.param.b64 	[param1], %rd21;
	.param .b32 retval0;
	call.uni (retval0), 
	vprintf, 
	(
	param0, 
	param1
	);
	ld.param.b32 	%r66, [retval0];
	} // callseq 22
	ld.shared.u16 	%rs19, [%r104+-14];
	// begin inline asm
	{  cvt.f32.f16 %f19, %rs19;}

	// end inline asm
	cvt.f64.f32 	%fd18, %f19;
	st.local.f64 	[%rd4], %fd18;
	{ // callseq 23, 0
	.param .b64 param0;
	st.param.b64 	[param0], %rd27;
	.param .b64 param1;
	st.param.b64 	[param1], %rd21;
	.param .b32 retval0;
	call.uni (retval0), 
	vprintf, 
	(
	param0, 
	param1
	);
	ld.param.b32 	%r68, [retval0];
	} // callseq 23
	ld.shared.u16 	%rs20, [%r104+-12];
	// begin inline asm
	{  cvt.f32.f16 %f20, %rs20;}

	// end inline asm
	cvt.f64.f32 	%fd19, %f20;
	st.local.f64 	[%rd4], %fd19;
	{ // callseq 24, 0
	.param .b64 param0;
	st.param.b64 	[param0], %rd27;
	.param .b64 param1;
	st.param.b64 	[param1], %rd21;
	.param .b32 retval0;
	call.uni (retval0), 
	vprintf, 
	(
	param0, 
	param1
	);
	ld.param.b32 	%r70, [retval0];
	} // callseq 24
	ld.shared.u16 	%rs21, [%r104+-10];
	// begin inline asm
	{  cvt.f32.f16 %f21, %rs21;}

	// end inline asm
	cvt.f64.f32 	%fd20, %f21;
	st.local.f64 	[%rd4], %fd20;
	{ // callseq 25, 0
	.param .b64 param0;
	st.param.b64 	[param0], %rd27;
	.param .b64 param1;
	st.param.b64 	[param1], %rd21;
	.param .b32 retval0;
	call.uni (retval0), 
	vprintf, 
	(
	param0, 
	param1
	);
	ld.param.b32 	%r72, [retval0];
	} // callseq 25
	ld.shared.u16 	%rs22, [%r104+-8];
	// begin inline asm
	{  cvt.f32.f16 %f22, %rs22;}

	// end inline asm
	cvt.f64.f32 	%fd21, %f22;
	st.local.f64 	[%rd4], %fd21;
	{ // callseq 26, 0
	.param .b64 param0;
	st.param.b64 	[param0], %rd27;
	.param .b64 param1;
	st.param.b64 	[param1], %rd21;
	.param .b32 retval0;
	call.uni (retval0), 
	vprintf, 
	(
	param0, 
	param1
	);
	ld.param.b32 	%r74, [retval0];
	} // callseq 26
	ld.shared.u16 	%rs23, [%r104+-6];
	// begin inline asm
	{  cvt.f32.f16 %f23, %rs23;}

	// end inline asm
	cvt.f64.f32 	%fd22, %f23;
	st.local.f64 	[%rd4], %fd22;
	{ // callseq 27, 0
	.param .b64 param0;
	st.param.b64 	[param0], %rd27;
	.param .b64 param1;
	st.param.b64 	[param1], %rd21;
	.param .b32 retval0;
	call.uni (retval0), 
	vprintf, 
	(
	param0, 
	param1
	);
	ld.param.b32 	%r76, [retval0];
	} // callseq 27
	ld.shared.u16 	%rs24, [%r104+-4];
	// begin inline asm
	{  cvt.f32.f16 %f24, %rs24;}

	// end inline asm
	cvt.f64.f32 	%fd23, %f24;
	st.local.f64 	[%rd4], %fd23;
	{ // callseq 28, 0
	.param .b64 param0;
	st.param.b64 	[param0], %rd27;
	.param .b64 param1;
	st.param.b64 	[param1], %rd21;
	.param .b32 retval0;
	call.uni (retval0), 
	vprintf, 
	(
	param0, 
	param1
	);
	ld.param.b32 	%r78, [retval0];
	} // callseq 28
	ld.shared.u16 	%rs25, [%r104+-2];
	// begin inline asm
	{  cvt.f32.f16 %f25, %rs25;}

	// end inline asm
	cvt.f64.f32 	%fd24, %f25;
	st.local.f64 	[%rd4], %fd24;
	{ // callseq 29, 0
	.param .b64 param0;
	st.param.b64 	[param0], %rd27;
	.param .b64 param1;
	st.param.b64 	[param1], %rd21;
	.param .b32 retval0;
	call.uni (retval0), 
	vprintf, 
	(
	param0, 
	param1
	);
	ld.param.b32 	%r80, [retval0];
	} // callseq 29
	cvta.global.u64 	%rd30, %rd29;
	{ // callseq 30, 0
	.param .b64 param0;
	st.param.b64 	[param0], %rd30;
	.param .b64 param1;
	st.param.b64 	[param1], 0;
	.param .b32 retval0;
	call.uni (retval0), 
	vprintf, 
	(
	param0, 
	param1
	);
	ld.param.b32 	%r82, [retval0];
	} // callseq 30
	ld.shared.u16 	%rs26, [%r104];
	// begin inline asm
	{  cvt.f32.f16 %f26, %rs26;}

	// end inline asm
	cvt.f64.f32 	%fd25, %f26;
	st.local.f64 	[%rd4], %fd25;
	{ // callseq 31, 0
	.param .b64 param0;
	st.param.b64 	[param0], %rd27;
	.param .b64 param1;
	st.param.b64 	[param1], %rd21;
	.param .b32 retval0;
	call.uni (retval0), 
	vprintf, 
	(
	param0, 
	param1
	);
	ld.param.b32 	%r84, [retval0];
	} // callseq 31
	ld.shared.u16 	%rs27, [%r104+2];
	// begin inline asm
	{  cvt.f32.f16 %f27, %rs27;}

	// end inline asm
	cvt.f64.f32 	%fd26, %f27;
	st.local.f64 	[%rd4], %fd26;
	{ // callseq 32, 0
	.param .b64 param0;
	st.param.b64 	[param0], %rd27;
	.param .b64 param1;
	st.param.b64 	[param1], %rd21;
	.param .b32 retval0;
	call.uni (retval0), 
	vprintf, 
	(
	param0, 
	param1
	);
	ld.param.b32 	%r86, [retval0];
	} // callseq 32
	ld.shared.u16 	%rs28, [%r104+4];
	// begin inline asm
	{  cvt.f32.f16 %f28, %rs28;}

	// end inline asm
	cvt.f64.f32 	%fd27, %f28;
	st.local.f64 	[%rd4], %fd27;
	{ // callseq 33, 0
	.param .b64 param0;
	st.param.b64 	[param0], %rd27;
	.param .b64 param1;
	st.param.b64 	[param1], %rd21;
	.param .b32 retval0;
	call.uni (retval0), 
	vprintf, 
	(
	param0, 
	param1
	);
	ld.param.b32 	%r88, [retval0];
	} // callseq 33
	ld.shared.u16 	%rs29, [%r104+6];
	// begin inline asm
	{  cvt.f32.f16 %f29, %rs29;}

	// end inline asm
	cvt.f64.f32 	%fd28, %f29;
	st.local.f64 	[%rd4], %fd28;
	{ // callseq 34, 0
	.param .b64 param0;
	st.param.b64 	[param0], %rd27;
	.param .b64 param1;
	st.param.b64 	[param1], %rd21;
	.param .b32 retval0;
	call.uni (retval0), 
	vprintf, 
	(
	param0, 
	param1
	);
	ld.param.b32 	%r90, [retval0];
	} // callseq 34
	ld.shared.u16 	%rs30, [%r104+8];
	// begin inline asm
	{  cvt.f32.f16 %f30, %rs30;}

	// end inline asm
	cvt.f64.f32 	%fd29, %f30;
	st.local.f64 	[%rd4], %fd29;
	{ // callseq 35, 0
	.param .b64 param0;
	st.param.b64 	[param0], %rd27;
	.param .b64 param1;
	st.param.b64 	[param1], %rd21;
	.param .b32 retval0;
	call.uni (retval0), 
	vprintf, 
	(
	param0, 
	param1
	);
	ld.param.b32 	%r92, [retval0];
	} // callseq 35
	ld.shared.u16 	%rs31, [%r104+10];
	// begin inline asm
	{  cvt.f32.f16 %f31, %rs31;}

	// end inline asm
	cvt.f64.f32 	%fd30, %f31;
	st.local.f64 	[%rd4], %fd30;
	{ // callseq 36, 0
	.param .b64 param0;
	st.param.b64 	[param0], %rd27;
	.param .b64 param1;
	st.param.b64 	[param1], %rd21;
	.param .b32 retval0;
	call.uni (retval0), 
	vprintf, 
	(
	param0, 
	param1
	);
	ld.param.b32 	%r94, [retval0];
	} // callseq 36
	ld.shared.u16 	%rs32, [%r104+12];
	// begin inline asm
	{  cvt.f32.f16 %f32, %rs32;}

	// end inline asm
	cvt.f64.f32 	%fd31, %f32;
	st.local.f64 	[%rd4], %fd31;
	{ // callseq 37, 0
	.param .b64 param0;
	st.param.b64 	[param0], %rd27;
	.param .b64 param1;
	st.param.b64 	[param1], %rd21;
	.param .b32 retval0;
	call.uni (retval0), 
	vprintf, 
	(
	param0, 
	param1
	);
	ld.param.b32 	%r96, [retval0];
	} // callseq 37
	ld.shared.u16 	%rs33, [%r104+14];
	// begin inline asm
	{  cvt.f32.f16 %f33, %rs33;}

	// end inline asm
	cvt.f64.f32 	%fd32, %f33;
	st.local.f64 	[%rd4], %fd32;
	{ // callseq 38, 0
	.param .b64 param0;
	st.param.b64 	[param0], %rd27;
	.param .b64 param1;
	st.param.b64 	[param1], %rd21;
	.param .b32 retval0;
	call.uni (retval0), 
	vprintf, 
	(
	param0, 
	param1
	);
	ld.param.b32 	%r98, [retval0];
	} // callseq 38
	cvta.global.u64 	%rd32, %rd24;
	{ // callseq 39, 0
	.param .b64 param0;
	st.param.b64 	[param0], %rd32;
	.param .b64 param1;
	st.param.b64 	[param1], 0;
	.param .b32 retval0;
	call.uni (retval0), 
	vprintf, 
	(
	param0, 
	param1
	);
	ld.param.b32 	%r100, [retval0];
	} // callseq 39
	add.s32 	%r106, %r106, 1;
	add.s32 	%r105, %r105, 32;
	add.s32 	%r104, %r104, 32;
	setp.ne.s32 	%p6, %r105, 542;
	@%p6 bra 	$L__BB1_7;
$L__BB1_10:
	ret;

}
	// .globl	_Z16ld_matrix_kernelP6__half
.visible .entry _Z16ld_matrix_kernelP6__half(
	.param .u64 .ptr .align 1 _Z16ld_matrix_kernelP6__half_param_0
)
{
	.local .align 16 .b8 	__local_depot2[32];
	.reg .b64 	%SP;
	.reg .b64 	%SPL;
	.reg .pred 	%p<9>;
	.reg .b16 	%rs<298>;
	.reg .b32 	%r<135>;
	.reg .b32 	%f<298>;
	.reg .b64 	%rd<43>;
	.reg .b64 	%fd<42>;
	// demoted variable
	.shared .align 2 .b8 _ZZ16ld_matrix_kernelP6__halfE4smem[512];
	mov.u64 	%SPL, __local_depot2;
	cvta.local.u64 	%SP, %SPL;
	ld.param.u64 	%rd7, [_Z16ld_matrix_kernelP6__half_param_0];
	cvta.to.global.u64 	%rd1, %rd7;
	mov.u32 	%r1, %tid.x;
	setp.ne.s32 	%p1, %r1, 0;
	@%p1 bra 	$L__BB2_5;
	mov.f32 	%f1, 0f00000000;
	// begin inline asm
	{  cvt.rn.f16.f32 %rs1, %f1;}

	// end inline asm
	st.shared.u16 	[_ZZ16ld_matrix_kernelP6__halfE4smem], %rs1;
	mov.u32 	%r19, _ZZ16ld_matrix_kernelP6__halfE4smem;
	mov.f32 	%f2, 0f3F800000;
	// begin inline asm
	{  cvt.rn.f16.f32 %rs2, %f2;}

	// end inline asm
	st.shared.u16 	[_ZZ16ld_matrix_kernelP6__halfE4smem+2], %rs2;
	mov.f32 	%f3, 0f40000000;
	// begin inline asm
	{  cvt.rn.f16.f32 %rs3, %f3;}

	// end inline asm
	st.shared.u16 	[_ZZ16ld_matrix_kernelP6__halfE4smem+4], %rs3;
	mov.f32 	%f4, 0f40400000;
	// begin inline asm
	{  cvt.rn.f16.f32 %rs4, %f4;}

	// end inline asm
	st.shared.u16 	[_ZZ16ld_matrix_kernelP6__halfE4smem+6], %rs4;
	mov.f32 	%f5, 0f40800000;
	// begin inline asm
	{  cvt.rn.f16.f32 %rs5, %f5;}

	// end inline asm
	st.shared.u16 	[_ZZ16ld_matrix_kernelP6__halfE4smem+8], %rs5;
	mov.f32 	%f6, 0f40A00000;
	// begin inline asm
	{  cvt.rn.f16.f32 %rs6, %f6;}

	// end inline asm
	st.shared.u16 	[_ZZ16ld_matrix_kernelP6__halfE4smem+10], %rs6;
	mov.f32 	%f7, 0f40C00000;
	// begin inline asm
	{  cvt.rn.f16.f32 %rs7, %f7;}

	// end inline asm
	st.shared.u16 	[_ZZ16ld_matrix_kernelP6__halfE4smem+12], %rs7;
	mov.f32 	%f8, 0f40E00000;
	// begin inline asm
	{  cvt.rn.f16.f32 %rs8, %f8;}

	// end inline asm
	st.shared.u16 	[_ZZ16ld_matrix_kernelP6__halfE4smem+14], %rs8;
	mov.f32 	%f9, 0f41000000;
	// begin inline asm
	{  cvt.rn.f16.f32 %rs9, %f9;}

	// end inline asm
	st.shared.u16 	[_ZZ16ld_matrix_kernelP6__halfE4smem+16], %rs9;
	add.s32 	%r130, %r19, 16;
	mov.f32 	%f10, 0f41100000;
	// begin inline asm
	{  cvt.rn.f16.f32 %rs10, %f10;}

	// end inline asm
	st.shared.u16 	[_ZZ16ld_matrix_kernelP6__halfE4smem+18], %rs10;
	mov.f32 	%f11, 0f41200000;
	// begin inline asm
	{  cvt.rn.f16.f32 %rs11, %f11;}

	// end inline asm
	st.shared.u16 	[_ZZ16ld_matrix_kernelP6__halfE4smem+20], %rs11;
	mov.f32 	%f12, 0f41300000;
	// begin inline asm
	{  cvt.rn.f16.f32 %rs12, %f12;}

	// end inline asm
	st.shared.u16 	[_ZZ16ld_matrix_kernelP6__halfE4smem+22], %rs12;
	mov.f32 	%f13, 0f41400000;
	// begin inline asm
	{  cvt.rn.f16.f32 %rs13, %f13;}

	// end inline asm
	st.shared.u16 	[_ZZ16ld_matrix_kernelP6__halfE4smem+24], %rs13;
	mov.f32 	%f14, 0f41500000;
	// begin inline asm
	{  cvt.rn.f16.f32 %rs14, %f14;}

	// end inline asm
	st.shared.u16 	[_ZZ16ld_matrix_kernelP6__halfE4smem+26], %rs14;
	mov.f32 	%f15, 0f41600000;
	// begin inline asm
	{  cvt.rn.f16.f32 %rs15, %f15;}

	// end inline asm
	st.shared.u16 	[_ZZ16ld_matrix_kernelP6__halfE4smem+28], %rs15;
	mov.f32 	%f16, 0f41700000;
	// begin inline asm
	{  cvt.rn.f16.f32 %rs16, %f16;}

	// end inline asm
	st.shared.u16 	[_ZZ16ld_matrix_kernelP6__halfE4smem+30], %rs16;
	mov.f32 	%f17, 0f41800000;
	// begin inline asm
	{  cvt.rn.f16.f32 %rs17, %f17;}

	// end inline asm
	st.shared.u16 	[_ZZ16ld_matrix_kernelP6__halfE4smem+32], %rs17;
	mov.f32 	%f18, 0f41880000;
	// begin inline asm
	{  cvt.rn.f16.f32 %rs18, %f18;}

	// end inline asm
	st.shared.u16 	[_ZZ16ld_matrix_kernelP6__halfE4smem+34], %rs18;
	mov.f32 	%f19, 0f41900000;
	// begin inline asm
	{  cvt.rn.f16.f32 %rs19, %f19;}

	// end inline asm
	st.shared.u16 	[_ZZ16ld_matrix_kernelP6__halfE4smem+36], %rs19;
	mov.f32 	%f20, 0f41980000;
	// begin inline asm
	{  cvt.rn.f16.f32 %rs20, %f20;}

	// end inline asm
	st.shared.u16 	[_ZZ16ld_matrix_kernelP6__halfE4smem+38], %rs20;
	mov.f32 	%f21, 0f41A00000;
	// begin inline asm
	{  cvt.rn.f16.f32 %rs21, %f21;}

	// end inline asm
	st.shared.u16 	[_ZZ16ld_matrix_kernelP6__halfE4smem+40], %rs21;
	mov.f32 	%f22, 0f41A80000;
	// begin inline asm
	{  cvt.rn.f16.f32 %rs22, %f22;}

	// end inline asm
	st.shared.u16 	[_ZZ16ld_matrix_kernelP6__halfE4smem+42], %rs22;
	mov.f32 	%f23, 0f41B00000;
	// begin inline asm
	{  cvt.rn.f16.f32 %rs23, %f23;}

	// end inline asm
	st.shared.u16 	[_ZZ16ld_matrix_kernelP6__halfE4smem+44], %rs23;
	mov.f32 	%f24, 0f41B80000;
	// begin inline asm
	{  cvt.rn.f16.f32 %rs24, %f24;}

	// end inline asm
	st.shared.u16 	[_ZZ16ld_matrix_kernelP6__halfE4smem+46], %rs24;
	mov.f32 	%f25, 0f41C00000;
	// begin inline asm
	{  cvt.rn.f16.f32 %rs25, %f25;}

	// end inline asm
	st.shared.u16 	[_ZZ16ld_matrix_kernelP6__halfE4smem+48], %rs25;
	mov.f32 	%f26, 0f41C80000;
	// begin inline asm
	{  cvt.rn.f16.f32 %rs26, %f26;}

	// end inline asm
	st.shared.u16 	[_ZZ16ld_matrix_kernelP6__halfE4smem+50], %rs26;
	mov.f32 	%f27, 0f41D00000;
	// begin inline asm
	{  cvt.rn.f16.f32 %rs27, %f27;}

	// end inline asm
	st.shared.u16 	[_ZZ16ld_matrix_kernelP6__halfE4smem+52], %rs27;
	mov.f32 	%f28, 0f41D80000;
	// begin inline asm
	{  cvt.rn.f16.f32 %rs28, %f28;}

	// end inline asm
	st.shared.u16 	[_ZZ16ld_matrix_kernelP6__halfE4smem+54], %rs28;
	mov.f32 	%f29, 0f41E00000;
	// begin inline asm
	{  cvt.rn.f16.f32 %rs29, %f29;}

	// end inline asm
	st.shared.u16 	[_ZZ16ld_matrix_kernelP6__halfE4smem+56], %rs29;
	mov.f32 	%f30, 0f41E80000;
	// begin inline asm
	{  cvt.rn.f16.f32 %rs30, %f30;}

	// end inline asm
	st.shared.u16 	[_ZZ16ld_matrix_kernelP6__halfE4smem+58], %rs30;
	mov.f32 	%f31, 0f41F00000;
	// begin inline asm
	{  cvt.rn.f16.f32 %rs31, %f31;}

	// end inline asm
	st.shared.u16 	[_ZZ16ld_matrix_kernelP6__halfE4smem+60], %rs31;
	mov.f32 	%f32, 0f41F80000;
	// begin inline asm
	{  cvt.rn.f16.f32 %rs32, %f32;}

	// end inline asm
	st.shared.u16 	[_ZZ16ld_matrix_kernelP6__halfE4smem+62], %rs32;
	mov.f32 	%f33, 0f42000000;
	// begin inline asm
	{  cvt.rn.f16.f32 %rs33, %f33;}

	// end inline asm
	st.shared.u16 	[_ZZ16ld_matrix_kernelP6__halfE4smem+64], %rs33;
	mov.f32 	%f34, 0f42040000;
	// begin inline asm
	{  cvt.rn.f16.f32 %rs34, %f34;}

	// end inline asm
	st.shared.u16 	[_ZZ16ld_matrix_kernelP6__halfE4smem+66], %rs34;
	mov.f32 	%f35, 0f42080000;
	// begin inline asm
	{  cvt.rn.f16.f32 %rs35, %f35;}

	// end inline asm
	st.shared.u16 	[_ZZ16ld_matrix_kernelP6__halfE4smem+68], %rs35;
	mov.f32 	%f36, 0f420C0000;
	// begin inline asm
	{  cvt.rn.f16.f32 %rs36, %f36;}

	// end inline asm
	st.shared.u16 	[_ZZ16ld_matrix_kernelP6__halfE4smem+70], %rs36;
	mov.f32 	%f37, 0f42100000;
	// begin inline asm
	{  cvt.rn.f16.f32 %rs37, %f37;}

	// end inline asm
	st.shared.u16 	[_ZZ16ld_matrix_kernelP6__halfE4smem+72], %rs37;
	mov.f32 	%f38, 0f42140000;
	// begin inline asm
	{  cvt.rn.f16.f32 %rs38, %f38;}

	// end inline asm
	st.shared.u16 	[_ZZ16ld_matrix_kernelP6__halfE4smem+74], %rs38;
	mov.f32 	%f39, 0f42180000;
	// begin inline asm
	{  cvt.rn.f16.f32 %rs39, %f39;}

	// end inline asm
	st.shared.u16 	[_ZZ16ld_matrix_kernelP6__halfE4smem+76], %rs39;
	mov.f32 	%f40, 0f421C0000;
	// begin inline asm
	{  cvt.rn.f16.f32 %rs40, %f40;}

	// end inline asm
	st.shared.u16 	[_ZZ16ld_matrix_kernelP6__halfE4smem+78], %rs40;
	mov.f32 	%f41, 0f42200000;
	// begin inline asm
	{  cvt.rn.f16.f32 %rs41, %f41;}

	// end inline asm
	st.shared.u16 	[_ZZ16ld_matrix_kernelP6__halfE4smem+80], %rs41;
	mov.f32 	%f42, 0f42240000;
	// begin inline asm
	{  cvt.rn.f16.f32 %rs42, %f42;}

	// end inline asm
	st.shared.u16 	[_ZZ16ld_matrix_kernelP6__halfE4smem+82], %rs42;
	mov.f32 	%f43, 0f42280000;
	// begin inline asm
	{  cvt.rn.f16.f32 %rs43, %f43;}

	// end inline asm
	st.shared.u16 	[_ZZ16ld_matrix_kernelP6__halfE4smem+84], %rs43;
	mov.f32 	%f44, 0f422C0000;
	// begin inline asm
	{  cvt.rn.f16.f32 %rs44, %f44;}

	// end inline asm
	st.shared.u16 	[_ZZ16ld_matrix_kernelP6__halfE4smem+86], %rs44;
	mov.f32 	%f45, 0f42300000;
	// begin inline asm
	{  cvt.rn.f16.f32 %rs45, %f45;}

	// end inline asm
	st.shared.u16 	[_ZZ16ld_matrix_kernelP6__halfE4smem+88], %rs45;
	mov.f32 	%f46, 0f42340000;
	// begin inline asm
	{  cvt.rn.f16.f32 %rs46, %f46;}

	// end inline asm
	st.shared.u16 	[_ZZ16ld_matrix_kernelP6__halfE4smem+90], %rs46;
	mov.f32 	%f47, 0f42380000;
	// begin inline asm
	{  cvt.rn.f16.f32 %rs47, %f47;}

	// end inline asm
	st.shared.u16 	[_ZZ16ld_matrix_kernelP6__halfE4smem+92], %rs47;
	mov.f32 	%f48, 0f423C0000;
	// begin inline asm
	{  cvt.rn.f16.f32 %rs48, %f48;}

	// end inline asm
	st.shared.u16 	[_ZZ16ld_matrix_kernelP6__halfE4smem+94], %rs48;
	mov.f32 	%f49, 0f42400000;
	// begin inline asm
	{  cvt.rn.f16.f32 %rs49, %f49;}

	// end inline asm
	st.shared.u16 	[_ZZ16ld_matrix_kernelP6__halfE4smem+96], %rs49;
	mov.f32 	%f50, 0f42440000;
	// begin inline asm
	{  cvt.rn.f16.f32 %rs50, %f50;}

	// end inline asm
	st.shared.u16 	[_ZZ16ld_matrix_kernelP6__halfE4smem+98], %rs50;
	mov.f32 	%f51, 0f42480000;
	// begin inline asm
	{  cvt.rn.f16.f32 %rs51, %f51;}

	// end inline asm
	st.shared.u16 	[_ZZ16ld_matrix_kernelP6__halfE4smem+100], %rs51;
	mov.f32 	%f52, 0f424C0000;
	// begin inline asm
	{  cvt.rn.f16.f32 %rs52, %f52;}

	// end inline asm
	st.shared.u16 	[_ZZ16ld_matrix_kernelP6__halfE4smem+102], %rs52;
	mov.f32 	%f53, 0f42500000;
	// begin inline asm
	{  cvt.rn.f16.f32 %rs53, %f53;}

	// end inline asm
	st.shared.u16 	[_ZZ16ld_matrix_kernelP6__halfE4smem+104], %rs53;
	mov.f32 	%f54, 0f42540000;
	// begin inline asm
	{  cvt.rn.f16.f32 %rs54, %f54;}

	// end inline asm
	st.shared.u16 	[_ZZ16ld_matrix_kernelP6__halfE4smem+106], %rs54;
	mov.f32 	%f55, 0f42580000;
	// begin inline asm
	{  cvt.rn.f16.f32 %rs55, %f55;}

	// end inline asm
	st.shared.u16 	[_ZZ16ld_matrix_kernelP6__halfE4smem+108], %rs55;
	mov.f32 	%f56, 0f425C0000;
	// begin inline asm
	{  cvt.rn.f16.f32 %rs56, %f56;}

	// end inline asm
	st.shared.u16 	[_ZZ16ld_matrix_kernelP6__halfE4smem+110], %rs56;
	mov.f32 	%f57, 0f42600000;
	// begin inline asm
	{  cvt.rn.f16.f32 %rs57, %f57;}

	// end inline asm
	st.shared.u16 	[_ZZ16ld_matrix_kernelP6__halfE4smem+112], %rs57;
	mov.f32 	%f58, 0f42640000;
	// begin inline asm
	{  cvt.rn.f16.f32 %rs58, %f58;}

	// end inline asm
	st.shared.u16 	[_ZZ16ld_matrix_kernelP6__halfE4smem+114], %rs58;
	mov.f32 	%f59, 0f42680000;
	// begin inline asm
	{  cvt.rn.f16.f32 %rs59, %f59;}

	// end inline asm
	st.shared.u16 	[_ZZ16ld_matrix_kernelP6__halfE4smem+116], %rs59;
	mov.f32 	%f60, 0f426C0000;
	// begin inline asm
	{  cvt.rn.f16.f32 %rs60, %f60;}

	// end inline asm
	st.shared.u16 	[_ZZ16ld_matrix_kernelP6__halfE4smem+118], %rs60;
	mov.f32 	%f61, 0f42700000;
	// begin inline asm
	{  cvt.rn.f16.f32 %rs61, %f61;}

	// end inline asm
	st.shared.u16 	[_ZZ16ld_matrix_kernelP6__halfE4smem+120], %rs61;
	mov.f32 	%f62, 0f42740000;
	// begin inline asm
	{  cvt.rn.f16.f32 %rs62, %f62;}

	// end inline asm
	st.shared.u16 	[_ZZ16ld_matrix_kernelP6__halfE4smem+122], %rs62;
	mov.f32 	%f63, 0f42780000;
	// begin inline asm
	{  cvt.rn.f16.f32 %rs63, %f63;}

	// end inline asm
	st.shared.u16 	[_ZZ16ld_matrix_kernelP6__halfE4smem+124], %rs63;
	mov.f32 	%f64, 0f427C0000;
	// begin inline asm
	{  cvt.rn.f16.f32 %rs64, %f64;}

	// end inline asm
	st.shared.u16 	[_ZZ16ld_matrix_kernelP6__halfE4smem+126], %rs64;
	mov.f32 	%f65, 0f42800000;
	// begin inline asm
	{  cvt.rn.f16.f32 %rs65, %f65;}

	// end inline asm
	st.shared.u16 	[_ZZ16ld_matrix_kernelP6__halfE4smem+128], %rs65;
	mov.f32 	%f66, 0f42820000;
	// begin inline asm
	{  cvt.rn.f16.f32 %rs66, %f66;}

	// end inline asm
	st.shared.u16 	[_ZZ16ld_matrix_kernelP6__halfE4smem+130], %rs66;
	mov.f32 	%f67, 0f42840000;
	// begin inline asm
	{  cvt.rn.f16.f32 %rs67, %f67;}

	// end inline asm
	st.shared.u16 	[_ZZ16ld_matrix_kernelP6__halfE4smem+132], %rs67;
	mov.f32 	%f68, 0f42860000;
	// begin inline asm
	{  cvt.rn.f16.f32 %rs68, %f68;}

	// end inline asm
	st.shared.u16 	[_ZZ16ld_matrix_kernelP6__halfE4smem+134], %rs68;
	mov.f32 	%f69, 0f42880000;
	// begin inline asm
	{  cvt.rn.f16.f32 %rs69, %f69;}

	// end inline asm
	st.shared.u16 	[_ZZ16ld_matrix_kernelP6__halfE4smem+136], %rs69;
	mov.f32 	%f70, 0f428A0000;
	// begin inline asm
	{  cvt.rn.f16.f32 %rs70, %f70;}

	// end inline asm
	st.shared.u16 	[_ZZ16ld_matrix_kernelP6__halfE4smem+138], %rs70;
	mov.f32 	%f71, 0f428C0000;
	// begin inline asm
	{  cvt.rn.f16.f32 %rs71, %f71;}

	// end inline asm
	st.shared.u16 	[_ZZ16ld_matrix_kernelP6__halfE4smem+140], %rs71;
	mov.f32 	%f72, 0f428E0000;
	// begin inline asm
	{  cvt.rn.f16.f32 %rs72, %f72;}

	// end inline asm
	st.shared.u16 	[_ZZ16ld_matrix_kernelP6__halfE4smem+142], %rs72;
	mov.f32 	%f73, 0f42900000;
	// begin inline asm
	{  cvt.rn.f16.f32 %rs73, %f73;}

	// end inline asm
	st.shared.u16 	[_ZZ16ld_matrix_kernelP6__halfE4smem+144], %rs73;
	mov.f32 	%f74, 0f42920000;
	// begin inline asm
	{  cvt.rn.f16.f32 %rs74, %f74;}

	// end inline asm
	st.shared.u16 	[_ZZ16ld_matrix_kernelP6__halfE4smem+146], %rs74;
	mov.f32 	%f75, 0f42940000;
	// begin inline asm
	{  cvt.rn.f16.f32 %rs75, %f75;}

	// end inline asm
	st.shared.u16 	[_ZZ16ld_matrix_kernelP6__halfE4smem+148], %rs75;
	mov.f32 	%f76, 0f42960000;
	// begin inline asm
	{  cvt.rn.f16.f32 %rs76, %f76;}

	// end inline asm
	st.shared.u16 	[_ZZ16ld_matrix_kernelP6__halfE4smem+150], %rs76;
	mov.f32 	%f77, 0f42980000;
	// begin inline asm
	{  cvt.rn.f16.f32 %rs77, %f77;}

	// end inline asm
	st.shared.u16 	[_ZZ16ld_matrix_kernelP6__halfE4smem+152], %rs77;
	mov.f32 	%f78, 0f429A0000;
	// begin inline asm
	{  cvt.rn.f16.f32 %rs78, %f78;}

	// end inline asm
	st.shared.u16 	[_ZZ16ld_matrix_kernelP6__halfE4smem+154], %rs78;
	mov.f32 	%f79, 0f429C0000;
	// begin inline asm
	{  cvt.rn.f16.f32 %rs79, %f79;}

	// end inline asm
	st.shared.u16 	[_ZZ16ld_matrix_kernelP6__halfE4smem+156], %rs79;
	mov.f32 	%f80, 0f429E0000;
	// begin inline asm
	{  cvt.rn.f16.f32 %rs80, %f80;}

	// end inline asm
	st.shared.u16 	[_ZZ16ld_matrix_kernelP6__halfE4smem+158], %rs80;
	mov.f32 	%f81, 0f42A00000;
	// begin inline asm
	{  cvt.rn.f16.f32 %rs81, %f81;}

	// end inline asm
	st.shared.u16 	[_ZZ16ld_matrix_kernelP6__halfE4smem+160], %rs81;
	mov.f32 	%f82, 0f42A20000;
	// begin inline asm
	{  cvt.rn.f16.f32 %rs82, %f82;}

	// end inline asm
	st.shared.u16 	[_ZZ16ld_matrix_kernelP6__halfE4smem+162], %rs82;
	mov.f32 	%f83, 0f42A40000;
	// begin inline asm
	{  cvt.rn.f16.f32 %rs83, %f83;}

	// end inline asm
	st.shared.u16 	[_ZZ16ld_matrix_kernelP6__halfE4smem+164], %rs83;
	mov.f32 	%f84, 0f42A60000;
	// begin inline asm
	{  cvt.rn.f16.f32 %rs84, %f84;}

	// end inline asm
	st.shared.u16 	[_ZZ16ld_matrix_kernelP6__halfE4smem+166], %rs84;
	mov.f32 	%f85, 0f42A80000;
	// begin inline asm
	{  cvt.rn.f16.f32 %rs85, %f85;}

	// end inline asm
	st.shared.u16 	[_ZZ16ld_matrix_kernelP6__halfE4smem+168], %rs85;
	mov.f32 	%f86, 0f42AA0000;
	// begin inline asm
	{  cvt.rn.f16.f32 %rs86, %f86;}

	// end inline asm
	st.shared.u16 	[_ZZ16ld_matrix_kernelP6__halfE4smem+170], %rs86;
	mov.f32 	%f87, 0f42AC0000;
	// begin inline asm
	{  cvt.rn.f16.f32 %rs87, %f87;}

	// end inline asm
	st.shared.u16 	[_ZZ16ld_matrix_kernelP6__halfE4smem+172], %rs87;
	mov.f32 	%f88, 0f42AE0000;
	// begin inline asm
	{  cvt.rn.f16.f32 %rs88, %f88;}

	// end inline asm
	st.shared.u16 	[_ZZ16ld_matrix_kernelP6__halfE4smem+174], %rs88;
	mov.f32 	%f89, 0f42B00000;
	// begin inline asm
	{  cvt.rn.f16.f32 %rs89, %f89;}

	// end inline asm
	st.shared.u16 	[_ZZ16ld_matrix_kernelP6__halfE4smem+176], %rs89;
	mov.f32 	%f90, 0f42B20000;
	// begin inline asm
	{  cvt.rn.f16.f32 %rs90, %f90;}

	// end inline asm
	st.shared.u16 	[_ZZ16ld_matrix_kernelP6__halfE4smem+178], %rs90;
	mov.f32 	%f91, 0f42B40000;
	// begin inline asm
	{  cvt.rn.f16.f32 %rs91, %f91;}

	// end inline asm
	st.shared.u16 	[_ZZ16ld_matrix_kernelP6__halfE4smem+180], %rs91;
	mov.f32 	%f92, 0f42B60000;
	// begin inline asm
	{  cvt.rn.f16.f32 %rs92, %f92;}

	// end inline asm
	st.shared.u16 	[_ZZ16ld_matrix_kernelP6__halfE4smem+182], %rs92;
	mov.f32 	%f93, 0f42B80000;
	// begin inline asm
	{  cvt.rn.f16.f32 %rs93, %f93;}

	// end inline asm
	st.shared.u16 	[_ZZ16ld_matrix_kernelP6__halfE4smem+184], %rs93;
	mov.f32 	%f94, 0f42BA0000;
	// begin inline asm
	{  cvt.rn.f16.f32 %rs94, %f94;}

	// end inline asm
	st.shared.u16 	[_ZZ16ld_matrix_kernelP6__halfE4smem+186], %rs94;
	mov.f32 	%f95, 0f42BC0000;
	// begin inline asm
	{  cvt.rn.f16.f32 %rs95, %f95;}

	// end inline asm
	st.shared.u16 	[_ZZ16ld_matrix_kernelP6__halfE4smem+188], %rs95;
	mov.f32 	%f96, 0f42BE0000;
	// begin inline asm
	{  cvt.rn.f16.f32 %rs96, %f96;}

	// end inline asm
	st.shared.u16 	[_ZZ16ld_matrix_kernelP6__halfE4smem+190], %rs96;
	mov.f32 	%f97, 0f42C00000;
	// begin inline asm
	{  cvt.rn.f16.f32 %rs97, %f97;}

	// end inline asm
	st.shared.u16 	[_ZZ16ld_matrix_kernelP6__halfE4smem+192], %rs97;
	mov.f32 	%f98, 0f42C20000;
	// begin inline asm
	{  cvt.rn.f16.f32 %rs98, %f98;}

	// end inline asm
	st.shared.u16 	[_ZZ16ld_matrix_kernelP6__halfE4smem+194], %rs98;
	mov.f32 	%f99, 0f42C40000;
	// begin inline asm
	{  cvt.rn.f16.f32 %rs99, %f99;}

	// end inline asm
	st.shared.u16 	[_ZZ16ld_matrix_kernelP6__halfE4smem+196], %rs99;
	mov.f32 	%f100, 0f42C60000;
	// begin inline asm
	{  cvt.rn.f16.f32 %rs100, %f100;}

	// end inline asm
	st.shared.u16 	[_ZZ16ld_matrix_kernelP6__halfE4smem+198], %rs100;
	mov.f32 	%f101, 0f42C80000;
	// begin inline asm
	{  cvt.rn.f16.f32 %rs101, %f101;}

	// end inline asm
	st.shared.u16 	[_ZZ16ld_matrix_kernelP6__halfE4smem+200], %rs101;
	mov.f32 	%f102, 0f42CA0000;
	// begin inline asm
	{  cvt.rn.f16.f32 %rs102, %f102;}

	// end inline asm
	st.shared.u16 	[_ZZ16ld_matrix_kernelP6__halfE4smem+202], %rs102;
	mov.f32 	%f103, 0f42CC0000;
	// begin inline asm
	{  cvt.rn.f16.f32 %rs103, %f103;}

	// end inline asm
	st.shared.u16 	[_ZZ16ld_matrix_kernelP6__halfE4smem+204], %rs103;
	mov.f32 	%f104, 0f42CE0000;
	// begin inline asm
	{  cvt.rn.f16.f32 %rs104, %f104;}

	// end inline asm
	st.shared.u16 	[_ZZ16ld_matrix_kernelP6__halfE4smem+206], %rs104;
	mov.f32 	%f105, 0f42D00000;
	// begin inline asm
	{  cvt.rn.f16.f32 %rs105, %f105;}

	// end inline asm
	st.shared.u16 	[_ZZ16ld_matrix_kernelP6__halfE4smem+208], %rs105;
	mov.f32 	%f106, 0f42D20000;
	// begin inline asm
	{  cvt.rn.f16.f32 %rs106, %f106;}

	// end inline asm
	st.shared.u16 	[_ZZ16ld_matrix_kernelP6__halfE4smem+210], %rs106;
	mov.f32 	%f107, 0f42D40000;
	// begin inline asm
	{  cvt.rn.f16.f32 %rs107, %f107;}

	// end inline asm
	st.shared.u16 	[_ZZ16ld_matrix_kernelP6__halfE4smem+212], %rs107;
	mov.f32 	%f108, 0f42D60000;
	// begin inline asm
	{  cvt.rn.f16.f32 %rs108, %f108;}

	// end inline asm
	st.shared.u16 	[_ZZ16ld_matrix_kernelP6__halfE4smem+214], %rs108;
	mov.f32 	%f109, 0f42D80000;
	// begin inline asm
	{  cvt.rn.f16.f32 %rs109, %f109;}

	// end inline asm
	st.shared.u16 	[_ZZ16ld_matrix_kernelP6__halfE4smem+216], %rs109;
	mov.f32 	%f110, 0f42DA0000;
	// begin inline asm
	{  cvt.rn.f16.f32 %rs110, %f110;}

	// end inline asm
	st.shared.u16 	[_ZZ16ld_matrix_kernelP6__halfE4smem+218], %rs110;
	mov.f32 	%f111, 0f42DC0000;
	// begin inline asm
	{  cvt.rn.f16.f32 %rs111, %f111;}

	// end inline asm
	st.shared.u16 	[_ZZ16ld_matrix_kernelP6__halfE4smem+220], %rs111;
	mov.f32 	%f112, 0f42DE0000;
	// begin inline asm
	{  cvt.rn.f16.f32 %rs112, %f112;}

	// end inline asm
	st.shared.u16 	[_ZZ16ld_matrix_kernelP6__halfE4smem+222], %rs112;
	mov.f32 	%f113, 0f42E00000;
	// begin inline asm
	{  cvt.rn.f16.f32 %rs113, %f113;}

	// end inline asm
	st.shared.u16 	[_ZZ16ld_matrix_kernelP6__halfE4smem+224], %rs113;
	mov.f32 	%f114, 0f42E20000;
	// begin inline asm
	{  cvt.rn.f16.f32 %rs114, %f114;}

	// end inline asm
	st.shared.u16 	[_ZZ16ld_matrix_kernelP6__halfE4smem+226], %rs114;
	mov.f32 	%f115, 0f42E40000;
	// begin inline asm
	{  cvt.rn.f16.f32 %rs115, %f115;}

	// end inline asm
	st.shared.u16 	[_ZZ16ld_matrix_kernelP6__halfE4smem+228], %rs115;
	mov.f32 	%f116, 0f42E60000;
	// begin inline asm
	{  cvt.rn.f16.f32 %rs116, %f116;}

	// end inline asm
	st.shared.u16 	[_ZZ16ld_matrix_kernelP6__halfE4smem+230], %rs116;
	mov.f32 	%f117, 0f42E80000;
	// begin inline asm
	{  cvt.rn.f16.f32 %rs117, %f117;}

	// end inline asm
	st.shared.u16 	[_ZZ16ld_matrix_kernelP6__halfE4smem+232], %rs117;
	mov.f32 	%f118, 0f42EA0000;
	// begin inline asm
	{  cvt.rn.f16.f32 %rs118, %f118;}

	// end inline asm
	st.shared.u16 	[_ZZ16ld_matrix_kernelP6__halfE4smem+234], %rs118;
	mov.f32 	%f119, 0f42EC0000;
	// begin inline asm
	{  cvt.rn.f16.f32 %rs119, %f119;}

	// end inline asm
	st.shared.u16 	[_ZZ16ld_matrix_kernelP6__halfE4smem+236], %rs119;
	mov.f32 	%f120, 0f42EE0000;
	// begin inline asm
	{  cvt.rn.f16.f32 %rs120, %f120;}

	// end inline asm
	st.shared.u16 	[_ZZ16ld_matrix_kernelP6__halfE4smem+238], %rs120;
	mov.f32 	%f121, 0f42F00000;
	// begin inline asm
	{  cvt.rn.f16.f32 %rs121, %f121;}

	// end inline asm
	st.shared.u16 	[_ZZ16ld_matrix_kernelP6__halfE4smem+240], %rs121;
	mov.f32 	%f122, 0f42F20000;
	// begin inline asm
	{  cvt.rn.f16.f32 %rs122, %f122;}

	// end inline asm
	st.shared.u16 	[_ZZ16ld_matrix_kernelP6__halfE4smem+242], %rs122;
	mov.f32 	%f123, 0f42F40000;
	// begin inline asm
	{  cvt.rn.f16.f32 %rs123, %f123;}

	// end inline asm
	st.shared.u16 	[_ZZ16ld_matrix_kernelP6__halfE4smem+244], %rs123;
	mov.f32 	%f124, 0f42F60000;
	// begin inline asm
	{  cvt.rn.f16.f32 %rs124, %f124;}

	// end inline asm
	st.shared.u16 	[_ZZ16ld_matrix_kernelP6__halfE4smem+246], %rs124;
	mov.f32 	%f125, 0f42F80000;
	// begin inline asm
	{  cvt.rn.f16.f32 %rs125, %f125;}

	// end inline asm
	st.shared.u16 	[_ZZ16ld_matrix_kernelP6__halfE4smem+248], %rs125;
	mov.f32 	%f126, 0f42FA0000;
	// begin inline asm
	{  cvt.rn.f16.f32 %rs126, %f126;}

	// end inline asm
	st.shared.u16 	[_ZZ16ld_matrix_kernelP6__halfE4smem+250], %rs126;
	mov.f32 	%f127, 0f42FC0000;
	// begin inline asm
	{  cvt.rn.f16.f32 %rs127, %f127;}

	// end inline asm
	st.shared.u16 	[_ZZ16ld_matrix_kernelP6__halfE4smem+252], %rs127;
	mov.f32 	%f128, 0f42FE0000;
	// begin inline asm
	{  cvt.rn.f16.f32 %rs128, %f128;}

	// end inline asm
	st.shared.u16 	[_ZZ16ld_matrix_kernelP6__halfE4smem+254], %rs128;
	mov.f32 	%f129, 0f43000000;
	// begin inline asm
	{  cvt.rn.f16.f32 %rs129, %f129;}

	// end inline asm
	st.shared.u16 	[_ZZ16ld_matrix_kernelP6__halfE4smem+256], %rs129;
	mov.f32 	%f130, 0f43010000;
	// begin inline asm
	{  cvt.rn.f16.f32 %rs130, %f130;}

	// end inline asm
	st.shared.u16 	[_ZZ16ld_matrix_kernelP6__halfE4smem+258], %rs130;
	mov.f32 	%f131, 0f43020000;
	// begin inline asm
	{  cvt.rn.f16.f32 %rs131, %f131;}

	// end inline asm
	st.shared.u16 	[_ZZ16ld_matrix_kernelP6__halfE4smem+260], %rs131;
	mov.f32 	%f132, 0f43030000;
	// begin inline asm
	{  cvt.rn.f16.f32 %rs132, %f132;}

	// end inline asm
	st.shared.u16 	[_ZZ16ld_matrix_kernelP6__halfE4smem+262], %rs132;
	mov.f32 	%f133, 0f43040000;
	// begin inline asm
	{  cvt.rn.f16.f32 %rs133, %f133;}

	// end inline asm
	st.shared.u16 	[_ZZ16ld_matrix_kernelP6__halfE4smem+264], %rs133;
	mov.f32 	%f134, 0f43050000;
	// begin inline asm
	{  cvt.rn.f16.f32 %rs134, %f134;}

	// end inline asm
	st.shared.u16 	[_ZZ16ld_matrix_kernelP6__halfE4smem+266], %rs134;
	mov.f32 	%f135, 0f43060000;
	// begin inline asm
	{  cvt.rn.f16.f32 %rs135, %f135;}

	// end inline asm
	st.shared.u16 	[_ZZ16ld_matrix_kernelP6__halfE4smem+268], %rs135;
	mov.f32 	%f136, 0f43070000;
	// begin inline asm
	{  cvt.rn.f16.f32 %rs136, %f136;}

	// end inline asm
	st.shared.u16 	[_ZZ16ld_matrix_kernelP6__halfE4smem+270], %rs136;
	mov.f32 	%f137, 0f43080000;
	// begin inline asm
	{  cvt.rn.f16.f32 %rs137, %f137;}

	// end inline asm
	st.shared.u16 	[_ZZ16ld_matrix_kernelP6__halfE4smem+272], %rs137;
	mov.f32 	%f138, 0f43090000;
	// begin inline asm
	{  cvt.rn.f16.f32 %rs138, %f138;}

	// end inline asm
	st.shared.u16 	[_ZZ16ld_matrix_kernelP6__halfE4smem+274], %rs138;
	mov.f32 	%f139, 0f430A0000;
	// begin inline asm
	{  cvt.rn.f16.f32 %rs139, %f139;}

	// end inline asm
	st.shared.u16 	[_ZZ16ld_matrix_kernelP6__halfE4smem+276], %rs139;
	mov.f32 	%f140, 0f430B0000;
	// begin inline asm
	{  cvt.rn.f16.f32 %rs140, %f140;}

	// end inline asm
	st.shared.u16 	[_ZZ16ld_matrix_kernelP6__halfE4smem+278], %rs140;
	mov.f32 	%f141, 0f430C0000;
	// begin inline asm
	{  cvt.rn.f16.f32 %rs141, %f141;}

	// end inline asm
	st.shared.u16 	[_ZZ16ld_matrix_kernelP6__halfE4smem+280], %rs141;
	mov.f32 	%f142, 0f430D0000;
	// begin inline asm
	{  cvt.rn.f16.f32 %rs142, %f142;}

	// end inline asm
	st.shared.u16 	[_ZZ16ld_matrix_kernelP6__halfE4smem+282], %rs142;
	mov.f32 	%f143, 0f430E0000;
	// begin inline asm
	{  cvt.rn.f16.f32 %rs143, %f143;}

	// end inline asm
	st.shared.u16 	[_ZZ16ld_matrix_kernelP6__halfE4smem+284], %rs143;
	mov.f32 	%f144, 0f430F0000;
	// begin inline asm
	{  cvt.rn.f16.f32 %rs144, %f144;}

	// end inline asm
	st.shared.u16 	[_ZZ16ld_matrix_kernelP6__halfE4smem+286], %rs144;
	mov.f32 	%f145, 0f43100000;
	// begin inline asm
	{  cvt.rn.f16.f32 %rs145, %f145;}

	// end inline asm
	st.shared.u16 	[_ZZ16ld_matrix_kernelP6__halfE4smem+288], %rs145;
	mov.f32 	%f146, 0f43110000;
	// begin inline asm
	{  cvt.rn.f16.f32 %rs146, %f146;}

	// end inline asm
	st.shared.u16 	[_ZZ16ld_matrix_kernelP6__halfE4smem+290], %rs146;
	mov.f32 	%f147, 0f43120000;
	// begin inline asm
	{  cvt.rn.f16.f32 %rs147, %f147;}

	// end inline asm
	st.shared.u16 	[_ZZ16ld_matrix_kernelP6__halfE4smem+292], %rs147;
	mov.f32 	%f148, 0f43130000;
	// begin inline asm
	{  cvt.rn.f16.f32 %rs148, %f148;}

	// end inline asm
	st.shared.u16 	[_ZZ16ld_matrix_kernelP6__halfE4smem+294], %rs148;
	mov.f32 	%f149, 0f43140000;
	// begin inline asm
	{  cvt.rn.f16.f32 %rs149, %f149;}

	// end inline asm
	st.shared.u16 	[_ZZ16ld_matrix_kernelP6__halfE4smem+296], %rs149;
	mov.f32 	%f150, 0f43150000;
	// begin inline asm
	{  cvt.rn.f16.f32 %rs150, %f150;}

	// end inline asm
	st.shared.u16 	[_ZZ16ld_matrix_kernelP6__halfE4smem+298], %rs150;
	mov.f32 	%f151, 0f43160000;
	// begin inline asm
	{  cvt.rn.f16.f32 %rs151, %f151;}

	// end inline asm
	st.shared.u16 	[_ZZ16ld_matrix_kernelP6__halfE4smem+300], %rs151;
	mov.f32 	%f152, 0f43170000;
	// begin inline asm
	{  cvt.rn.f16.f32 %rs152, %f152;}

	// end inline asm
	st.shared.u16 	[_ZZ16ld_matrix_kernelP6__halfE4smem+302], %rs152;
	mov.f32 	%f153, 0f43180000;
	// begin inline asm
	{  cvt.rn.f16.f32 %rs153, %f153;}

	// end inline asm
	st.shared.u16 	[_ZZ16ld_matrix_kernelP6__halfE4smem+304], %rs153;
	mov.f32 	%f154, 0f43190000;
	// begin inline asm
	{  cvt.rn.f16.f32 %rs154, %f154;}

	// end inline asm
	st.shared.u16 	[_ZZ16ld_matrix_kernelP6__halfE4smem+306], %rs154;
	mov.f32 	%f155, 0f431A0000;
	// begin inline asm
	{  cvt.rn.f16.f32 %rs155, %f155;}

	// end inline asm
	st.shared.u16 	[_ZZ16ld_matrix_kernelP6__halfE4smem+308], %rs155;
	mov.f32 	%f156, 0f431B0000;
	// begin inline asm
	{  cvt.rn.f16.f32 %rs156, %f156;}

	// end inline asm
	st.shared.u16 	[_ZZ16ld_matrix_kernelP6__halfE4smem+310], %rs156;
	mov.f32 	%f157, 0f431C0000;
	// begin inline asm
	{  cvt.rn.f16.f32 %rs157, %f157;}

	// end inline asm
	st.shared.u16 	[_ZZ16ld_matrix_kernelP6__halfE4smem+312], %rs157;
	mov.f32 	%f158, 0f431D0000;
	// begin inline asm
	{  cvt.rn.f16.f32 %rs158, %f158;}

	// end inline asm
	st.shared.u16 	[_ZZ16ld_matrix_kernelP6__halfE4smem+314], %rs158;
	mov.f32 	%f159, 0f431E0000;
	// begin inline asm
	{  cvt.rn.f16.f32 %rs159, %f159;}

	// end inline asm
	st.shared.u16 	[_ZZ16ld_matrix_kernelP6__halfE4smem+316], %rs159;
	mov.f32 	%f160, 0f431F0000;
	// begin inline asm
	{  cvt.rn.f16.f32 %rs160, %f160;}

	// end inline asm
	st.shared.u16 	[_ZZ16ld_matrix_kernelP6__halfE4smem+318], %rs160;
	mov.f32 	%f161, 0f43200000;
	// begin inline asm
	{  cvt.rn.f16.f32 %rs161, %f161;}

	// end inline asm
	st.shared.u16 	[_ZZ16ld_matrix_kernelP6__halfE4smem+320], %rs161;
	mov.f32 	%f162, 0f43210000;
	// begin inline asm
	{  cvt.rn.f16.f32 %rs162, %f162;}

	// end inline asm
	st.shared.u16 	[_ZZ16ld_matrix_kernelP6__halfE4smem+322], %rs162;
	mov.f32 	%f163, 0f43220000;
	// begin inline asm
	{  cvt.rn.f16.f32 %rs163, %f163;}

	// end inline asm
	st.shared.u16 	[_ZZ16ld_matrix_kernelP6__halfE4smem+324], %rs163;
	mov.f32 	%f164, 0f43230000;
	// begin inline asm
	{  cvt.rn.f16.f32 %rs164, %f164;}

	// end inline asm
	st.shared.u16 	[_ZZ16ld_matrix_kernelP6__halfE4smem+326], %rs164;
	mov.f32 	%f165, 0f43240000;
	// begin inline asm
	{  cvt.rn.f16.f32 %rs165, %f165;}

	// end inline asm
	st.shared.u16 	[_ZZ16ld_matrix_kernelP6__halfE4smem+328], %rs165;
	mov.f32 	%f166, 0f43250000;
	// begin inline asm
	{  cvt.rn.f16.f32 %rs166, %f166;}

	// end inline asm
	st.shared.u16 	[_ZZ16ld_matrix_kernelP6__halfE4smem+330], %rs166;
	mov.f32 	%f167, 0f43260000;
	// begin inline asm
	{  cvt.rn.f16.f32 %rs167, %f167;}

	// end inline asm
	st.shared.u16 	[_ZZ16ld_matrix_kernelP6__halfE4smem+332], %rs167;
	mov.f32 	%f168, 0f43270000;
	// begin inline asm
	{  cvt.rn.f16.f32 %rs168, %f168;}

	// end inline asm
	st.shared.u16 	[_ZZ16ld_matrix_kernelP6__halfE4smem+334], %rs168;
	mov.f32 	%f169, 0f43280000;
	// begin inline asm
	{  cvt.rn.f16.f32 %rs169, %f169;}

	// end inline asm
	st.shared.u16 	[_ZZ16ld_matrix_kernelP6__halfE4smem+336], %rs169;
	mov.f32 	%f170, 0f43290000;
	// begin inline asm
	{  cvt.rn.f16.f32 %rs170, %f170;}

	// end inline asm
	st.shared.u16 	[_ZZ16ld_matrix_kernelP6__halfE4smem+338], %rs170;
	mov.f32 	%f171, 0f432A0000;
	// begin inline asm
	{  cvt.rn.f16.f32 %rs171, %f171;}

	// end inline asm
	st.shared.u16 	[_ZZ16ld_matrix_kernelP6__halfE4smem+340], %rs171;
	mov.f32 	%f172, 0f432B0000;
	// begin inline asm
	{  cvt.rn.f16.f32 %rs172, %f172;}

	// end inline asm
	st.shared.u16 	[_ZZ16ld_matrix_kernelP6__halfE4smem+342], %rs172;
	mov.f32 	%f173, 0f432C0000;
	// begin inline asm
	{  cvt.rn.f16.f32 %rs173, %f173;}

	// end inline asm
	st.shared.u16 	[_ZZ16ld_matrix_kernelP6__halfE4smem+344], %rs173;
	mov.f32 	%f174, 0f432D0000;
	// begin inline asm
	{  cvt.rn.f16.f32 %rs174, %f174;}

	// end inline asm
	st.shared.u16 	[_ZZ16ld_matrix_kernelP6__halfE4smem+346], %rs174;
	mov.f32 	%f175, 0f432E0000;
	// begin inline asm
	{  cvt.rn.f16.f32 %rs175, %f175;}

	// end inline asm
	st.shared.u16 	[_ZZ16ld_matrix_kernelP6__halfE4smem+348], %rs175;
	mov.f32 	%f176, 0f432F0000;
	// begin inline asm
	{  cvt.rn.f16.f32 %rs176, %f176;}

	// end inline asm
	st.shared.u16 	[_ZZ16ld_matrix_kernelP6__halfE4smem+350], %rs176;
	mov.f32 	%f177, 0f43300000;
	// begin inline asm
	{  cvt.rn.f16.f32 %rs177, %f177;}

	// end inline asm
	st.shared.u16 	[_ZZ16ld_matrix_kernelP6__halfE4smem+352], %rs177;
	mov.f32 	%f178, 0f43310000;
	// begin inline asm
	{  cvt.rn.f16.f32 %rs178, %f178;}

	// end inline asm
	st.shared.u16 	[_ZZ16ld_matrix_kernelP6__halfE4smem+354], %rs178;
	mov.f32 	%f179, 0f43320000;
	// begin inline asm
	{  cvt.rn.f16.f32 %rs179, %f179;}

	// end inline asm
	st.shared.u16 	[_ZZ16ld_matrix_kernelP6__halfE4smem+356], %rs179;
	mov.f32 	%f180, 0f43330000;
	// begin inline asm
	{  cvt.rn.f16.f32 %rs180, %f180;}

	// end inline asm
	st.shared.u16 	[_ZZ16ld_matrix_kernelP6__halfE4smem+358], %rs180;
	mov.f32 	%f181, 0f43340000;
	// begin inline asm
	{  cvt.rn.f16.f32 %rs181, %f181;}

	// end inline asm
	st.shared.u16 	[_ZZ16ld_matrix_kernelP6__halfE4smem+360], %rs181;
	mov.f32 	%f182, 0f43350000;
	// begin inline asm
	{  cvt.rn.f16.f32 %rs182, %f182;}

	// end inline asm
	st.shared.u16 	[_ZZ16ld_matrix_kernelP6__halfE4smem+362], %rs182;
	mov.f32 	%f183, 0f43360000;
	// begin inline asm
	{  cvt.rn.f16.f32 %rs183, %f183;}

	// end inline asm
	st.shared.u16 	[_ZZ16ld_matrix_kernelP6__halfE4smem+364], %rs183;
	mov.f32 	%f184, 0f43370000;
	// begin inline asm
	{  cvt.rn.f16.f32 %rs184, %f184;}

	// end inline asm
	st.shared.u16 	[_ZZ16ld_matrix_kernelP6__halfE4smem+366], %rs184;
	mov.f32 	%f185, 0f43380000;
	// begin inline asm
	{  cvt.rn.f16.f32 %rs185, %f185;}

	// end inline asm
	st.shared.u16 	[_ZZ16ld_matrix_kernelP6__halfE4smem+368], %rs185;
	mov.f32 	%f186, 0f43390000;
	// begin inline asm
	{  cvt.rn.f16.f32 %rs186, %f186;}

	// end inline asm
	st.shared.u16 	[_ZZ16ld_matrix_kernelP6__halfE4smem+370], %rs186;
	mov.f32 	%f187, 0f433A0000;
	// begin inline asm
	{  cvt.rn.f16.f32 %rs187, %f187;}

	// end inline asm
	st.shared.u16 	[_ZZ16ld_matrix_kernelP6__halfE4smem+372], %rs187;
	mov.f32 	%f188, 0f433B0000;
	// begin inline asm
	{  cvt.rn.f16.f32 %rs188, %f188;}

	// end inline asm
	st.shared.u16 	[_ZZ16ld_matrix_kernelP6__halfE4smem+374], %rs188;
	mov.f32 	%f189, 0f433C0000;
	// begin inline asm
	{  cvt.rn.f16.f32 %rs189, %f189;}

	// end inline asm
	st.shared.u16 	[_ZZ16ld_matrix_kernelP6__halfE4smem+376], %rs189;
	mov.f32 	%f190, 0f433D0000;
	// begin inline asm
	{  cvt.rn.f16.f32 %rs190, %f190;}

	// end inline asm
	st.shared.u16 	[_ZZ16ld_matrix_kernelP6__halfE4smem+378], %rs190;
	mov.f32 	%f191, 0f433E0000;
	// begin inline asm
	{  cvt.rn.f16.f32 %rs191, %f191;}

	// end inline asm
	st.shared.u16 	[_ZZ16ld_matrix_kernelP6__halfE4smem+380], %rs191;
	mov.f32 	%f192, 0f433F0000;
	// begin inline asm
	{  cvt.rn.f16.f32 %rs192, %f192;}

	// end inline asm
	st.shared.u16 	[_ZZ16ld_matrix_kernelP6__halfE4smem+382], %rs192;
	mov.f32 	%f193, 0f43400000;
	// begin inline asm
	{  cvt.rn.f16.f32 %rs193, %f193;}

	// end inline asm
	st.shared.u16 	[_ZZ16ld_matrix_kernelP6__halfE4smem+384], %rs193;
	mov.f32 	%f194, 0f43410000;
	// begin inline asm
	{  cvt.rn.f16.f32 %rs194, %f194;}

	// end inline asm
	st.shared.u16 	[_ZZ16ld_matrix_kernelP6__halfE4smem+386], %rs194;
	mov.f32 	%f195, 0f43420000;
	// begin inline asm
	{  cvt.rn.f16.f32 %rs195, %f195;}

	// end inline asm
	st.shared.u16 	[_ZZ16ld_matrix_kernelP6__halfE4smem+388], %rs195;
	mov.f32 	%f196, 0f43430000;
	// begin inline asm
	{  cvt.rn.f16.f32 %rs196, %f196;}

	// end inline asm
	st.shared.u16 	[_ZZ16ld_matrix_kernelP6__halfE4smem+390], %rs196;
	mov.f32 	%f197, 0f43440000;
	// begin inline asm
	{  cvt.rn.f16.f32 %rs197, %f197;}

	// end inline asm
	st.shared.u16 	[_ZZ16ld_matrix_kernelP6__halfE4smem+392], %rs197;
	mov.f32 	%f198, 0f43450000;
	// begin inline asm
	{  cvt.rn.f16.f32 %rs198, %f198;}

	// end inline asm
	st.shared.u16 	[_ZZ16ld_matrix_kernelP6__halfE4smem+394], %rs198;
	mov.f32 	%f199, 0f43460000;
	// begin inline asm
	{  cvt.rn.f16.f32 %rs199, %f199;}

	// end inline asm
	st.shared.u16 	[_ZZ16ld_matrix_kernelP6__halfE4smem+396], %rs199;
	mov.f32 	%f200, 0f43470000;
	// begin inline asm
	{  cvt.rn.f16.f32 %rs200, %f200;}

	// end inline asm
	st.shared.u16 	[_ZZ16ld_matrix_kernelP6__halfE4smem+398], %rs200;
	mov.f32 	%f201, 0f43480000;
	// begin inline asm
	{  cvt.rn.f16.f32 %rs201, %f201;}

	// end inline asm
	st.shared.u16 	[_ZZ16ld_matrix_kernelP6__halfE4smem+400], %rs201;
	mov.f32 	%f202, 0f43490000;
	// begin inline asm
	{  cvt.rn.f16.f32 %rs202, %f202;}

	// end inline asm
	st.shared.u16 	[_ZZ16ld_matrix_kernelP6__halfE4smem+402], %rs202;
	mov.f32 	%f203, 0f434A0000;
	// begin inline asm
	{  cvt.rn.f16.f32 %rs203, %f203;}

	// end inline asm
	st.shared.u16 	[_ZZ16ld_matrix_kernelP6__halfE4smem+404], %rs203;
	mov.f32 	%f204, 0f434B0000;
	// begin inline asm
	{  cvt.rn.f16.f32 %rs204, %f204;}

	// end inline asm
	st.shared.u16 	[_ZZ16ld_matrix_kernelP6__halfE4smem+406], %rs204;
	mov.f32 	%f205, 0f434C0000;
	// begin inline asm
	{  cvt.rn.f16.f32 %rs205, %f205;}

	// end inline asm
	st.shared.u16 	[_ZZ16ld_matrix_kernelP6__halfE4smem+408], %rs205;
	mov.f32 	%f206, 0f434D0000;
	// begin inline asm
	{  cvt.rn.f16.f32 %rs206, %f206;}

	// end inline asm
	st.shared.u16 	[_ZZ16ld_matrix_kernelP6__halfE4smem+410], %rs206;
	mov.f32 	%f207, 0f434E0000;
	// begin inline asm
	{  cvt.rn.f16.f32 %rs207, %f207;}

	// end inline asm
	st.shared.u16 	[_ZZ16ld_matrix_kernelP6__halfE4smem+412], %rs207;
	mov.f32 	%f208, 0f434F0000;
	// begin inline asm
	{  cvt.rn.f16.f32 %rs208, %f208;}

	// end inline asm
	st.shared.u16 	[_ZZ16ld_matrix_kernelP6__halfE4smem+414], %rs208;
	mov.f32 	%f209, 0f43500000;
	// begin inline asm
	{  cvt.rn.f16.f32 %rs209, %f209;}

	// end inline asm
	st.shared.u16 	[_ZZ16ld_matrix_kernelP6__halfE4smem+416], %rs209;
	mov.f32 	%f210, 0f43510000;
	// begin inline asm
	{  cvt.rn.f16.f32 %rs210, %f210;}

	// end inline asm
	st.shared.u16 	[_ZZ16ld_matrix_kernelP6__halfE4smem+418], %rs210;
	mov.f32 	%f211, 0f43520000;
	// begin inline asm
	{  cvt.rn.f16.f32 %rs211, %f211;}

	// end inline asm
	st.shared.u16 	[_ZZ16ld_matrix_kernelP6__halfE4smem+420], %rs211;
	mov.f32 	%f212, 0f43530000;
	// begin inline asm
	{  cvt.rn.f16.f32 %rs212, %f212;}

	// end inline asm
	st.shared.u16 	[_ZZ16ld_matrix_kernelP6__halfE4smem+422], %rs212;
	mov.f32 	%f213, 0f43540000;
	// begin inline asm
	{  cvt.rn.f16.f32 %rs213, %f213;}

	// end inline asm
	st.shared.u16 	[_ZZ16ld_matrix_kernelP6__halfE4smem+424], %rs213;
	mov.f32 	%f214, 0f43550000;
	// begin inline asm
	{  cvt.rn.f16.f32 %rs214, %f214;}

	// end inline asm
	st.shared.u16 	[_ZZ16ld_matrix_kernelP6__halfE4smem+426], %rs214;
	mov.f32 	%f215, 0f43560000;
	// begin inline asm
	{  cvt.rn.f16.f32 %rs215, %f215;}

	// end inline asm
	st.shared.u16 	[_ZZ16ld_matrix_kernelP6__halfE4smem+428], %rs215;
	mov.f32 	%f216, 0f43570000;
	// begin inline asm
	{  cvt.rn.f16.f32 %rs216, %f216;}

	// end inline asm
	st.shared.u16 	[_ZZ16ld_matrix_kernelP6__halfE4smem+430], %rs216;
	mov.f32 	%f217, 0f43580000;
	// begin inline asm
	{  cvt.rn.f16.f32 %rs217, %f217;}

	// end inline asm
	st.shared.u16 	[_ZZ16ld_matrix_kernelP6__halfE4smem+432], %rs217;
	mov.f32 	%f218, 0f43590000;
	// begin inline asm
	{  cvt.rn.f16.f32 %rs218, %f218;}

	// end inline asm
	st.shared.u16 	[_ZZ16ld_matrix_kernelP6__halfE4smem+434], %rs218;
	mov.f32 	%f219, 0f435A0000;
	// begin inline asm
	{  cvt.rn.f16.f32 %rs219, %f219;}

	// end inline asm
	st.shared.u16 	[_ZZ16ld_matrix_kernelP6__halfE4smem+436], %rs219;
	mov.f32 	%f220, 0f435B0000;
	// begin inline asm
	{  cvt.rn.f16.f32 %rs220, %f220;}

	// end inline asm
	st.shared.u16 	[_ZZ16ld_matrix_kernelP6__halfE4smem+438], %rs220;
	mov.f32 	%f221, 0f435C0000;
	// begin inline asm
	{  cvt.rn.f16.f32 %rs221, %f221;}

	// end inline asm
	st.shared.u16 	[_ZZ16ld_matrix_kernelP6__halfE4smem+440], %rs221;
	mov.f32 	%f222, 0f435D0000;
	// begin inline asm
	{  cvt.rn.f16.f32 %rs222, %f222;}

	// end inline asm
	st.shared.u16 	[_ZZ16ld_matrix_kernelP6__halfE4smem+442], %rs222;
	mov.f32 	%f223, 0f435E0000;
	// begin inline asm
	{  cvt.rn.f16.f32 %rs223, %f223;}

	// end inline asm
	st.shared.u16 	[_ZZ16ld_matrix_kernelP6__halfE4smem+444], %rs223;
	mov.f32 	%f224, 0f435F0000;
	// begin inline asm
	{  cvt.rn.f16.f32 %rs224, %f224;}

	// end inline asm
	st.shared.u16 	[_ZZ16ld_matrix_kernelP6__halfE4smem+446], %rs224;
	mov.f32 	%f225, 0f43600000;
	// begin inline asm
	{  cvt.rn.f16.f32 %rs225, %f225;}

	// end inline asm
	st.shared.u16 	[_ZZ16ld_matrix_kernelP6__halfE4smem+448], %rs225;
	mov.f32 	%f226, 0f43610000;
	// begin inline asm
	{  cvt.rn.f16.f32 %rs226, %f226;}

	// end inline asm
	st.shared.u16 	[_ZZ16ld_matrix_kernelP6__halfE4smem+450], %rs226;
	mov.f32 	%f227, 0f43620000;
	// begin inline asm
	{  cvt.rn.f16.f32 %rs227, %f227;}

	// end inline asm
	st.shared.u16 	[_ZZ16ld_matrix_kernelP6__halfE4smem+452], %rs227;
	mov.f32 	%f228, 0f43630000;
	// begin inline asm
	{  cvt.rn.f16.f32 %rs228, %f228;}

	// end inline asm
	st.shared.u16 	[_ZZ16ld_matrix_kernelP6__halfE4smem+454], %rs228;
	mov.f32 	%f229, 0f43640000;
	// begin inline asm
	{  cvt.rn.f16.f32 %rs229, %f229;}

	// end inline asm
	st.shared.u16 	[_ZZ16ld_matrix_kernelP6__halfE4smem+456], %rs229;
	mov.f32 	%f230, 0f43650000;
	// begin inline asm
	{  cvt.rn.f16.f32 %rs230, %f230;}

	// end inline asm
	st.shared.u16 	[_ZZ16ld_matrix_kernelP6__halfE4smem+458], %rs230;
	mov.f32 	%f231, 0f43660000;
	// begin inline asm
	{  cvt.rn.f16.f32 %rs231, %f231;}

	// end inline asm
	st.shared.u16 	[_ZZ16ld_matrix_kernelP6__halfE4smem+460], %rs231;
	mov.f32 	%f232, 0f43670000;
	// begin inline asm
	{  cvt.rn.f16.f32 %rs232, %f232;}

	// end inline asm
	st.shared.u16 	[_ZZ16ld_matrix_kernelP6__halfE4smem+462], %rs232;
	mov.f32 	%f233, 0f43680000;
	// begin inline asm
	{  cvt.rn.f16.f32 %rs233, %f233;}

	// end inline asm
	st.shared.u16 	[_ZZ16ld_matrix_kernelP6__halfE4smem+464], %rs233;
	mov.f32 	%f234, 0f43690000;
	// begin inline asm
	{  cvt.rn.f16.f32 %rs234, %f234;}

	// end inline asm
	st.shared.u16 	[_ZZ16ld_matrix_kernelP6__halfE4smem+466], %rs234;
	mov.f32 	%f235, 0f436A0000;
	// begin inline asm
	{  cvt.rn.f16.f32 %rs235, %f235;}

	// end inline asm
	st.shared.u16 	[_ZZ16ld_matrix_kernelP6__halfE4smem+468], %rs235;
	mov.f32 	%f236, 0f436B0000;
	// begin inline asm
	{  cvt.rn.f16.f32 %rs236, %f236;}

	// end inline asm
	st.shared.u16 	[_ZZ16ld_matrix_kernelP6__halfE4smem+470], %rs236;
	mov.f32 	%f237, 0f436C0000;
	// begin inline asm
	{  cvt.rn.f16.f32 %rs237, %f237;}

	// end inline asm
	st.shared.u16 	[_ZZ16ld_matrix_kernelP6__halfE4smem+472], %rs237;
	mov.f32 	%f238, 0f436D0000;
	// begin inline asm
	{  cvt.rn.f16.f32 %rs238, %f238;}

	// end inline asm
	st.shared.u16 	[_ZZ16ld_matrix_kernelP6__halfE4smem+474], %rs238;
	mov.f32 	%f239, 0f436E0000;
	// begin inline asm
	{  cvt.rn.f16.f32 %rs239, %f239;}

	// end inline asm
	st.shared.u16 	[_ZZ16ld_matrix_kernelP6__halfE4smem+476], %rs239;
	mov.f32 	%f240, 0f436F0000;
	// begin inline asm
	{  cvt.rn.f16.f32 %rs240, %f240;}

	// end inline asm
	st.shared.u16 	[_ZZ16ld_matrix_kernelP6__halfE4smem+478], %rs240;
	mov.f32 	%f241, 0f43700000;
	// begin inline asm
	{  cvt.rn.f16.f32 %rs241, %f241;}

	// end inline asm
	st.shared.u16 	[_ZZ16ld_matrix_kernelP6__halfE4smem+480], %rs241;
	mov.f32 	%f242, 0f43710000;
	// begin inline asm
	{  cvt.rn.f16.f32 %rs242, %f242;}

	// end inline asm
	st.shared.u16 	[_ZZ16ld_matrix_kernelP6__halfE4smem+482], %rs242;
	mov.f32 	%f243, 0f43720000;
	// begin inline asm
	{  cvt.rn.f16.f32 %rs243, %f243;}

	// end inline asm
	st.shared.u16 	[_ZZ16ld_matrix_kernelP6__halfE4smem+484], %rs243;
	mov.f32 	%f244, 0f43730000;
	// begin inline asm
	{  cvt.rn.f16.f32 %rs244, %f244;}

	// end inline asm
	st.shared.u16 	[_ZZ16ld_matrix_kernelP6__halfE4smem+486], %rs244;
	mov.f32 	%f245, 0f43740000;
	// begin inline asm
	{  cvt.rn.f16.f32 %rs245, %f245;}

	// end inline asm
	st.shared.u16 	[_ZZ16ld_matrix_kernelP6__halfE4smem+488], %rs245;
	mov.f32 	%f246, 0f43750000;
	// begin inline asm
	{  cvt.rn.f16.f32 %rs246, %f246;}

	// end inline asm
	st.shared.u16 	[_ZZ16ld_matrix_kernelP6__halfE4smem+490], %rs246;
	mov.f32 	%f247, 0f43760000;
	// begin inline asm
	{  cvt.rn.f16.f32 %rs247, %f247;}

	// end inline asm
	st.shared.u16 	[_ZZ16ld_matrix_kernelP6__halfE4smem+492], %rs247;
	mov.f32 	%f248, 0f43770000;
	// begin inline asm
	{  cvt.rn.f16.f32 %rs248, %f248;}

	// end inline asm
	st.shared.u16 	[_ZZ16ld_matrix_kernelP6__halfE4smem+494], %rs248;
	mov.f32 	%f249, 0f43780000;
	// begin inline asm
	{  cvt.rn.f16.f32 %rs249, %f249;}

	// end inline asm
	st.shared.u16 	[_ZZ16ld_matrix_kernelP6__halfE4smem+496], %rs249;
	mov.f32 	%f250, 0f43790000;
	// begin inline asm
	{  cvt.rn.f16.f32 %rs250, %f250;}

	// end inline asm
	st.shared.u16 	[_ZZ16ld_matrix_kernelP6__halfE4smem+498], %rs250;
	mov.f32 	%f251, 0f437A0000;
	// begin inline asm
	{  cvt.rn.f16.f32 %rs251, %f251;}

	// end inline asm
	st.shared.u16 	[_ZZ16ld_matrix_kernelP6__halfE4smem+500], %rs251;
	mov.f32 	%f252, 0f437B0000;
	// begin inline asm
	{  cvt.rn.f16.f32 %rs252, %f252;}

	// end inline asm
	st.shared.u16 	[_ZZ16ld_matrix_kernelP6__halfE4smem+502], %rs252;
	mov.f32 	%f253, 0f437C0000;
	// begin inline asm
	{  cvt.rn.f16.f32 %rs253, %f253;}

	// end inline asm
	st.shared.u16 	[_ZZ16ld_matrix_kernelP6__halfE4smem+504], %rs253;
	mov.f32 	%f254, 0f437D0000;
	// begin inline asm
	{  cvt.rn.f16.f32 %rs254, %f254;}

	// end inline asm
	st.shared.u16 	[_ZZ16ld_matrix_kernelP6__halfE4smem+506], %rs254;
	mov.f32 	%f255, 0f437E0000;
	// begin inline asm
	{  cvt.rn.f16.f32 %rs255, %f255;}

	// end inline asm
	st.shared.u16 	[_ZZ16ld_matrix_kernelP6__halfE4smem+508], %rs255;
	mov.f32 	%f256, 0f437F0000;
	// begin inline asm
	{  cvt.rn.f16.f32 %rs256, %f256;}

	// end inline asm
	st.shared.u16 	[_ZZ16ld_matrix_kernelP6__halfE4smem+510], %rs256;
	mov.u64 	%rd8, $str;
	cvta.global.u64 	%rd9, %rd8;
	{ // callseq 40, 0
	.param .b64 param0;
	st.param.b64 	[param0], %rd9;
	.param .b64 param1;
	st.param.b64 	[param1], 0;
	.param .b32 retval0;
	call.uni (retval0), 
	vprintf, 
	(
	param0, 
	param1
	);
	ld.param.b32 	%r20, [retval0];
	} // callseq 40
	mov.b32 	%r132, -16;
	mov.b32 	%r131, 30;
	mov.u64 	%rd10, $str$1;
	add.u64 	%rd12, %SP, 0;
	mov.u64 	%rd14, $str$3;
	mov.u64 	%rd16, $str$2;
$L__BB2_2:
	setp.ne.s32 	%p2, %r132, -8;
	@%p2 bra 	$L__BB2_4;
	cvta.global.u64 	%rd11, %rd10;
	{ // callseq 41, 0
	.param .b64 param0;
	st.param.b64 	[param0], %rd11;
	.param .b64 param1;
	st.param.b64 	[param1], 0;
	.param .b32 retval0;
	call.uni (retval0), 
	vprintf, 
	(
	param0, 
	param1
	);
	ld.param.b32 	%r22, [retval0];
	} // callseq 41
$L__BB2_4:
	ld.shared.u16 	%rs257, [%r130+-16];
	// begin inline asm
	{  cvt.f32.f16 %f257, %rs257;}

	// end inline asm
	cvt.f64.f32 	%fd1, %f257;
	cvta.to.local.u64 	%rd13, %rd12;
	st.local.f64 	[%rd13], %fd1;
	cvta.global.u64 	%rd15, %rd14;
	{ // callseq 42, 0
	.param .b64 param0;
	st.param.b64 	[param0], %rd15;
	.param .b64 param1;
	st.param.b64 	[param1], %rd12;
	.param .b32 retval0;
	call.uni (retval0), 
	vprintf, 
	(
	param0, 
	param1
	);
	ld.param.b32 	%r24, [retval0];
	} // callseq 42
	ld.shared.u16 	%rs258, [%r130+-14];
	// begin inline asm
	{  cvt.f32.f16 %f258, %rs258;}

	// end inline asm
	cvt.f64.f32 	%fd2, %f258;
	st.local.f64 	[%rd13], %fd2;
	{ // callseq 43, 0
	.param .b64 param0;
	st.param.b64 	[param0], %rd15;
	.param .b64 param1;
	st.param.b64 	[param1], %rd12;
	.param .b32 retval0;
	call.uni (retval0), 
	vprintf, 
	(
	param0, 
	param1
	);
	ld.param.b32 	%r26, [retval0];
	} // callseq 43
	ld.shared.u16 	%rs259, [%r130+-12];
	// begin inline asm
	{  cvt.f32.f16 %f259, %rs259;}

	// end inline asm
	cvt.f64.f32 	%fd3, %f259;
	st.local.f64 	[%rd13], %fd3;
	{ // callseq 44, 0
	.param .b64 param0;
	st.param.b64 	[param0], %rd15;
	.param .b64 param1;
	st.param.b64 	[param1], %rd12;
	.param .b32 retval0;
	call.uni (retval0), 
	vprintf, 
	(
	param0, 
	param1
	);
	ld.param.b32 	%r28, [retval0];
	} // callseq 44
	ld.shared.u16 	%rs260, [%r130+-10];
	// begin inline asm
	{  cvt.f32.f16 %f260, %rs260;}

	// end inline asm
	cvt.f64.f32 	%fd4, %f260;
	st.local.f64 	[%rd13], %fd4;
	{ // callseq 45, 0
	.param .b64 param0;
	st.param.b64 	[param0], %rd15;
	.param .b64 param1;
	st.param.b64 	[param1], %rd12;
	.param .b32 retval0;
	call.uni (retval0), 
	vprintf, 
	(
	param0, 
	param1
	);
	ld.param.b32 	%r30, [retval0];
	} // callseq 45
	ld.shared.u16 	%rs261, [%r130+-8];
	// begin inline asm
	{  cvt.f32.f16 %f261, %rs261;}

	// end inline asm
	cvt.f64.f32 	%fd5, %f261;
	st.local.f64 	[%rd13], %fd5;
	{ // callseq 46, 0
	.param .b64 param0;
	st.param.b64 	[param0], %rd15;
	.param .b64 param1;
	st.param.b64 	[param1], %rd12;
	.param .b32 retval0;
	call.uni (retval0), 
	vprintf, 
	(
	param0, 
	param1
	);
	ld.param.b32 	%r32, [retval0];
	} // callseq 46
	ld.shared.u16 	%rs262, [%r130+-6];
	// begin inline asm
	{  cvt.f32.f16 %f262, %rs262;}

	// end inline asm
	cvt.f64.f32 	%fd6, %f262;
	st.local.f64 	[%rd13], %fd6;
	{ // callseq 47, 0
	.param .b64 param0;
	st.param.b64 	[param0], %rd15;
	.param .b64 param1;
	st.param.b64 	[param1], %rd12;
	.param .b32 retval0;
	call.uni (retval0), 
	vprintf, 
	(
	param0, 
	param1
	);
	ld.param.b32 	%r34, [retval0];
	} // callseq 47
	ld.shared.u16 	%rs263, [%r130+-4];
	// begin inline asm
	{  cvt.f32.f16 %f263, %rs263;}

	// end inline asm
	cvt.f64.f32 	%fd7, %f263;
	st.local.f64 	[%rd13], %fd7;
	{ // callseq 48, 0
	.param .b64 param0;
	st.param.b64 	[param0], %rd15;
	.param .b64 param1;
	st.param.b64 	[param1], %rd12;
	.param .b32 retval0;
	call.uni (retval0), 
	vprintf, 
	(
	param0, 
	param1
	);
	ld.param.b32 	%r36, [retval0];
	} // callseq 48
	ld.shared.u16 	%rs264, [%r130+-2];
	// begin inline asm
	{  cvt.f32.f16 %f264, %rs264;}

	// end inline asm
	cvt.f64.f32 	%fd8, %f264;
	st.local.f64 	[%rd13], %fd8;
	{ // callseq 49, 0
	.param .b64 param0;
	st.param.b64 	[param0], %rd15;
	.param .b64 param1;
	st.param.b64 	[param1], %rd12;
	.param .b32 retval0;
	call.uni (retval0), 
	vprintf, 
	(
	param0, 
	param1
	);
	ld.param.b32 	%r38, [retval0];
	} // callseq 49
	cvta.global.u64 	%rd17, %rd16;
	{ // callseq 50, 0
	.param .b64 param0;
	st.param.b64 	[param0], %rd17;
	.param .b64 param1;
	st.param.b64 	[param1], 0;
	.param .b32 retval0;
	call.uni (retval0), 
	vprintf, 
	(
	param0, 
	param1
	);
	ld.param.b32 	%r40, [retval0];
	} // callseq 50
	ld.shared.u16 	%rs265, [%r130];
	// begin inline asm
	{  cvt.f32.f16 %f265, %rs265;}

	// end inline asm
	cvt.f64.f32 	%fd9, %f265;
	st.local.f64 	[%rd13], %fd9;
	{ // callseq 51, 0
	.param .b64 param0;
	st.param.b64 	[param0], %rd15;
	.param .b64 param1;
	st.param.b64 	[param1], %rd12;
	.param .b32 retval0;
	call.uni (retval0), 
	vprintf, 
	(
	param0, 
	param1
	);
	ld.param.b32 	%r42, [retval0];
	} // callseq 51
	ld.shared.u16 	%rs266, [%r130+2];
	// begin inline asm
	{  cvt.f32.f16 %f266, %rs266;}

	// end inline asm
	cvt.f64.f32 	%fd10, %f266;
	st.local.f64 	[%rd13], %fd10;
	{ // callseq 52, 0
	.param .b64 param0;
	st.param.b64 	[param0], %rd15;
	.param .b64 param1;
	st.param.b64 	[param1], %rd12;
	.param .b32 retval0;
	call.uni (retval0), 
	vprintf, 
	(
	param0, 
	param1
	);
	ld.param.b32 	%r44, [retval0];
	} // callseq 52
	ld.shared.u16 	%rs267, [%r130+4];
	// begin inline asm
	{  cvt.f32.f16 %f267, %rs267;}

	// end inline asm
	cvt.f64.f32 	%fd11, %f267;
	st.local.f64 	[%rd13], %fd11;
	{ // callseq 53, 0
	.param .b64 param0;
	st.param.b64 	[param0], %rd15;
	.param .b64 param1;
	st.param.b64 	[param1], %rd12;
	.param .b32 retval0;
	call.uni (retval0), 
	vprintf, 
	(
	param0, 
	param1
	);
	ld.param.b32 	%r46, [retval0];
	} // callseq 53
	ld.shared.u16 	%rs268, [%r130+6];
	// begin inline asm
	{  cvt.f32.f16 %f268, %rs268;}

	// end inline asm
	cvt.f64.f32 	%fd12, %f268;
	st.local.f64 	[%rd13], %fd12;
	{ // callseq 54, 0
	.param .b64 param0;
	st.param.b64 	[param0], %rd15;
	.param .b64 param1;
	st.param.b64 	[param1], %rd12;
	.param .b32 retval0;
	call.uni (retval0), 
	vprintf, 
	(
	param0, 
	param1
	);
	ld.param.b32 	%r48, [retval0];
	} // callseq 54
	ld.shared.u16 	%rs269, [%r130+8];
	// begin inline asm
	{  cvt.f32.f16 %f269, %rs269;}

	// end inline asm
	cvt.f64.f32 	%fd13, %f269;
	st.local.f64 	[%rd13], %fd13;
	{ // callseq 55, 0
	.param .b64 param0;
	st.param.b64 	[param0], %rd15;
	.param .b64 param1;
	st.param.b64 	[param1], %rd12;
	.param .b32 retval0;
	call.uni (retval0), 
	vprintf, 
	(
	param0, 
	param1
	);
	ld.param.b32 	%r50, [retval0];
	} // callseq 55
	ld.shared.u16 	%rs270, [%r130+10];
	// begin inline asm
	{  cvt.f32.f16 %f270, %rs270;}

	// end inline asm
	cvt.f64.f32 	%fd14, %f270;
	st.local.f64 	[%rd13], %fd14;
	{ // callseq 56, 0
	.param .b64 param0;
	st.param.b64 	[param0], %rd15;
	.param .b64 param1;
	st.param.b64 	[param1], %rd12;
	.param .b32 retval0;
	call.uni (retval0), 
	vprintf, 
	(
	param0, 
	param1
	);
	ld.param.b32 	%r52, [retval0];
	} // callseq 56
	ld.shared.u16 	%rs271, [%r130+12];
	// begin inline asm
	{  cvt.f32.f16 %f271, %rs271;}

	// end inline asm
	cvt.f64.f32 	%fd15, %f271;
	st.local.f64 	[%rd13], %fd15;
	{ // callseq 57, 0
	.param .b64 param0;
	st.param.b64 	[param0], %rd15;
	.param .b64 param1;
	st.param.b64 	[param1], %rd12;
	.param .b32 retval0;
	call.uni (retval0), 
	vprintf, 
	(
	param0, 
	param1
	);
	ld.param.b32 	%r54, [retval0];
	} // callseq 57
	ld.shared.u16 	%rs272, [%r130+14];
	// begin inline asm
	{  cvt.f32.f16 %f272, %rs272;}

	// end inline asm
	cvt.f64.f32 	%fd16, %f272;
	st.local.f64 	[%rd13], %fd16;
	{ // callseq 58, 0
	.param .b64 param0;
	st.param.b64 	[param0], %rd15;
	.param .b64 param1;
	st.param.b64 	[param1], %rd12;
	.param .b32 retval0;
	call.uni (retval0), 
	vprintf, 
	(
	param0, 
	param1
	);
	ld.param.b32 	%r56, [retval0];
	} // callseq 58
	cvta.global.u64 	%rd19, %rd10;
	{ // callseq 59, 0
	.param .b64 param0;
	st.param.b64 	[param0], %rd19;
	.param .b64 param1;
	st.param.b64 	[param1], 0;
	.param .b32 retval0;
	call.uni (retval0), 
	vprintf, 
	(
	param0, 
	param1
	);
	ld.param.b32 	%r58, [retval0];
	} // callseq 59
	add.s32 	%r132, %r132, 1;
	add.s32 	%r131, %r131, 32;
	add.s32 	%r130, %r130, 32;
	setp.ne.s32 	%p3, %r131, 542;
	@%p3 bra 	$L__BB2_2;
$L__BB2_5:
	setp.ne.s32 	%p4, %r1, 0;
	shl.b32 	%r65, %r1, 4;
	and.b32  	%r66, %r65, 240;
	shr.u32 	%r67, %r1, 1;
	and.b32  	%r68, %r67, 504;
	add.s32 	%r69, %r66, %r68;
	shl.b32 	%r70, %r69, 1;
	mov.u32 	%r71, _ZZ16ld_matrix_kernelP6__halfE4smem;
	add.s32 	%r64, %r71, %r70;
	ld.shared.u16 	%rs273, [%r64];
	// begin inline asm
	{  cvt.f32.f16 %f273, %rs273;}

	// end inline asm
	cvt.f64.f32 	%fd17, %f273;
	add.u64 	%rd20, %SP, 16;
	add.u64 	%rd2, %SPL, 16;
	st.local.u32 	[%rd2], %r1;
	st.local.f64 	[%rd2+8], %fd17;
	mov.u64 	%rd21, $str$4;
	cvta.global.u64 	%rd22, %rd21;
	{ // callseq 60, 0
	.param .b64 param0;
	st.param.b64 	[param0], %rd22;
	.param .b64 param1;
	st.param.b64 	[param1], %rd20;
	.param .b32 retval0;
	call.uni (retval0), 
	vprintf, 
	(
	param0, 
	param1
	);
	ld.param.b32 	%r72, [retval0];
	} // callseq 60
	// begin inline asm
	ldmatrix.sync.aligned.m8n8.x4.shared.b16 {%r60, %r61, %r62, %r63}, [%r64];

	// end inline asm
	@%p4 bra 	$L__BB2_7;
	mov.u64 	%rd23, $str$5;
	cvta.global.u64 	%rd24, %rd23;
	{ // callseq 61, 0
	.param .b64 param0;
	st.param.b64 	[param0], %rd24;
	.param .b64 param1;
	st.param.b64 	[param1], 0;
	.param .b32 retval0;
	call.uni (retval0), 
	vprintf, 
	(
	param0, 
	param1
	);
	ld.param.b32 	%r74, [retval0];
	} // callseq 61
	mov.b32 	{%rs274, %rs275}, %r60;
	// begin inline asm
	{  cvt.f32.f16 %f274, %rs274;}

	// end inline asm
	cvt.f64.f32 	%fd18, %f274;
	// begin inline asm
	{  cvt.f32.f16 %f275, %rs275;}

	// end inline asm
	cvt.f64.f32 	%fd19, %f275;
	st.local.v2.f64 	[%rd2], {%fd18, %fd19};
	mov.u64 	%rd25, $str$6;
	cvta.global.u64 	%rd26, %rd25;
	{ // callseq 62, 0
	.param .b64 param0;
	st.param.b64 	[param0], %rd26;
	.param .b64 param1;
	st.param.b64 	[param1], %rd20;
	.param .b32 retval0;
	call.uni (retval0), 
	vprintf, 
	(
	param0, 
	param1
	);
	ld.param.b32 	%r76, [retval0];
	} // callseq 62
	mov.b32 	{%rs276, %rs277}, %r61;
	// begin inline asm
	{  cvt.f32.f16 %f276, %rs276;}

	// end inline asm
	cvt.f64.f32 	%fd20, %f276;
	// begin inline asm
	{  cvt.f32.f16 %f277, %rs277;}

	// end inline asm
	cvt.f64.f32 	%fd21, %f277;
	st.local.v2.f64 	[%rd2], {%fd20, %fd21};
	{ // callseq 63, 0
	.param .b64 param0;
	st.param.b64 	[param0], %rd26;
	.param .b64 param1;
	st.param.b64 	[param1], %rd20;
	.param .b32 retval0;
	call.uni (retval0), 
	vprintf, 
	(
	param0, 
	param1
	);
	ld.param.b32 	%r78, [retval0];
	} // callseq 63
	mov.b32 	{%rs278, %rs279}, %r62;
	// begin inline asm
	{  cvt.f32.f16 %f278, %rs278;}

	// end inline asm
	cvt.f64.f32 	%fd22, %f278;
	// begin inline asm
	{  cvt.f32.f16 %f279, %rs279;}

	// end inline asm
	cvt.f64.f32 	%fd23, %f279;
	st.local.v2.f64 	[%rd2], {%fd22, %fd23};
	{ // callseq 64, 0
	.param .b64 param0;
	st.param.b64 	[param0], %rd26;
	.param .b64 param1;
	st.param.b64 	[param1], %rd20;
	.param .b32 retval0;
	call.uni (retval0), 
	vprintf, 
	(
	param0, 
	param1
	);
	ld.param.b32 	%r80, [retval0];
	} // callseq 64
	mov.b32 	{%rs280, %rs281}, %r63;
	// begin inline asm
	{  cvt.f32.f16 %f280, %rs280;}

	// end inline asm
	cvt.f64.f32 	%fd24, %f280;
	// begin inline asm
	{  cvt.f32.f16 %f281, %rs281;}

	// end inline asm
	cvt.f64.f32 	%fd25, %f281;
	st.local.v2.f64 	[%rd2], {%fd24, %fd25};
	{ // callseq 65, 0
	.param .b64 param0;
	st.param.b64 	[param0], %rd26;
	.param .b64 param1;
	st.param.b64 	[param1], %rd20;
	.param .b32 retval0;
	call.uni (retval0), 
	vprintf, 
	(
	param0, 
	param1
	);
	ld.param.b32 	%r82, [retval0];
	} // callseq 65
$L__BB2_7:
	setp.gt.u32 	%p5, %r1, 31;
	@%p5 bra 	$L__BB2_9;
	and.b32  	%r84, %r1, 3;
	shl.b32 	%r85, %r1, 1;
	and.b32  	%r86, %r85, 56;
	or.b32  	%r87, %r86, %r84;
	mul.wide.u32 	%rd28, %r87, 4;
	add.s64 	%rd29, %rd1, %rd28;
	st.global.u32 	[%rd29], %r60;
	st.global.u32 	[%rd29+256], %r61;
	st.global.u32 	[%rd29+16], %r62;
	st.global.u32 	[%rd29+272], %r63;
$L__BB2_9:
	setp.ne.s32 	%p6, %r1, 0;
	bar.sync 	0;
	@%p6 bra 	$L__BB2_14;
	add.u64 	%rd30, %SP, 0;
	add.u64 	%rd3, %SPL, 0;
	mov.u64 	%rd31, $str;
	cvta.global.u64 	%rd32, %rd31;
	{ // callseq 66, 0
	.param .b64 param0;
	st.param.b64 	[param0], %rd32;
	.param .b64 param1;
	st.param.b64 	[param1], 0;
	.param .b32 retval0;
	call.uni (retval0), 
	vprintf, 
	(
	param0, 
	param1
	);
	ld.param.b32 	%r90, [retval0];
	} // callseq 66
	add.s64 	%rd42, %rd1, 16;
	mov.b32 	%r134, 8;
	mov.b32 	%r133, -16;
	mov.u64 	%rd33, $str$1;
	mov.u64 	%rd35, $str$3;
	mov.u64 	%rd38, $str$2;
$L__BB2_11:
	setp.ne.s32 	%p7, %r133, -8;
	@%p7 bra 	$L__BB2_13;
	cvta.global.u64 	%rd34, %rd33;
	{ // callseq 67, 0
	.param .b64 param0;
	st.param.b64 	[param0], %rd34;
	.param .b64 param1;
	st.param.b64 	[param1], 0;
	.param .b32 retval0;
	call.uni (retval0), 
	vprintf, 
	(
	param0, 
	param1
	);
	ld.param.b32 	%r92, [retval0];
	} // callseq 67
$L__BB2_13:
	ld.global.u16 	%rs282, [%rd42+-16];
	// begin inline asm
	{  cvt.f32.f16 %f282, %rs282;}

	// end inline asm
	cvt.f64.f32 	%fd26, %f282;
	st.local.f64 	[%rd3], %fd26;
	cvta.global.u64 	%rd36, %rd35;
	{ // callseq 68, 0
	.param .b64 param0;
	st.param.b64 	[param0], %rd36;
	.param .b64 param1;
	st.param.b64 	[param1], %rd30;
	.param .b32 retval0;
	call.uni (retval0), 
	vprintf, 
	(
	param0, 
	param1
	);
	ld.param.b32 	%r94, [retval0];
	} // callseq 68
	ld.global.u16 	%rs283, [%rd42+-14];
	// begin inline asm
	{  cvt.f32.f16 %f283, %rs283;}

	// end inline asm
	cvt.f64.f32 	%fd27, %f283;
	st.local.f64 	[%rd3], %fd27;
	{ // callseq 69, 0
	.param .b64 param0;
	st.param.b64 	[param0], %rd36;
	.param .b64 param1;
	st.param.b64 	[param1], %rd30;
	.param .b32 retval0;
	call.uni (retval0), 
	vprintf, 
	(
	param0, 
	param1
	);
	ld.param.b32 	%r96, [retval0];
	} // callseq 69
	ld.global.u16 	%rs284, [%rd42+-12];
	// begin inline asm
	{  cvt.f32.f16 %f284, %rs284;}

	// end inline asm
	cvt.f64.f32 	%fd28, %f284;
	st.local.f64 	[%rd3], %fd28;
	{ // callseq 70, 0
	.param .b64 param0;
	st.param.b64 	[param0], %rd36;
	.param .b64 param1;
	st.param.b64 	[param1], %rd30;
	.param .b32 retval0;
	call.uni (retval0), 
	vprintf, 
	(
	param0, 
	param1
	);
	ld.param.b32 	%r98, [retval0];
	} // callseq 70
	ld.global.u16 	%rs285, [%rd42+-10];
	// begin inline asm
	{  cvt.f32.f16 %f285, %rs285;}

	// end inline asm
	cvt.f64.f32 	%fd29, %f285;
	st.local.f64 	[%rd3], %fd29;
	{ // callseq 71, 0
	.param .b64 param0;
	st.param.b64 	[param0], %rd36;
	.param .b64 param1;
	st.param.b64 	[param1], %rd30;
	.param .b32 retval0;
	call.uni (retval0), 
	vprintf, 
	(
	param0, 
	param1
	);
	ld.param.b32 	%r100, [retval0];
	} // callseq 71
	ld.global.u16 	%rs286, [%rd42+-8];
	// begin inline asm
	{  cvt.f32.f16 %f286, %rs286;}

	// end inline asm
	cvt.f64.f32 	%fd30, %f286;
	st.local.f64 	[%rd3], %fd30;
	{ // callseq 72, 0
	.param .b64 param0;
	st.param.b64 	[param0], %rd36;
	.param .b64 param1;
	st.param.b64 	[param1], %rd30;
	.param .b32 retval0;
	call.uni (retval0), 
	vprintf, 
	(
	param0, 
	param1
	);
	ld.param.b32 	%r102, [retval0];
	} // callseq 72
	ld.global.u16 	%rs287, [%rd42+-6];
	// begin inline asm
	{  cvt.f32.f16 %f287, %rs287;}

	// end inline asm
	cvt.f64.f32 	%fd31, %f287;
	st.local.f64 	[%rd3], %fd31;
	{ // callseq 73, 0
	.param .b64 param0;
	st.param.b64 	[param0], %rd36;
	.param .b64 param1;
	st.param.b64 	[param1], %rd30;
	.param .b32 retval0;
	call.uni (retval0), 
	vprintf, 
	(
	param0, 
	param1
	);
	ld.param.b32 	%r104, [retval0];
	} // callseq 73
	ld.global.u16 	%rs288, [%rd42+-4];
	// begin inline asm
	{  cvt.f32.f16 %f288, %rs288;}

	// end inline asm
	cvt.f64.f32 	%fd32, %f288;
	st.local.f64 	[%rd3], %fd32;
	{ // callseq 74, 0
	.param .b64 param0;
	st.param.b64 	[param0], %rd36;
	.param .b64 param1;
	st.param.b64 	[param1], %rd30;
	.param .b32 retval0;
	call.uni (retval0), 
	vprintf, 
	(
	param0, 
	param1
	);
	ld.param.b32 	%r106, [retval0];
	} // callseq 74
	ld.global.u16 	%rs289, [%rd42+-2];
	// begin inline asm
	{  cvt.f32.f16 %f289, %rs289;}

	// end inline asm
	cvt.f64.f32 	%fd33, %f289;
	st.local.f64 	[%rd3], %fd33;
	{ // callseq 75, 0
	.param .b64 param0;
	st.param.b64 	[param0], %rd36;
	.param .b64 param1;
	st.param.b64 	[param1], %rd30;
	.param .b32 retval0;
	call.uni (retval0), 
	vprintf, 
	(
	param0, 
	param1
	);
	ld.param.b32 	%r108, [retval0];
	} // callseq 75
	cvta.global.u64 	%rd39, %rd38;
	{ // callseq 76, 0
	.param .b64 param0;
	st.param.b64 	[param0], %rd39;
	.param .b64 param1;
	st.param.b64 	[param1], 0;
	.param .b32 retval0;
	call.uni (retval0), 
	vprintf, 
	(
	param0, 
	param1
	);
	ld.param.b32 	%r110, [retval0];
	} // callseq 76
	ld.global.u16 	%rs290, [%rd42];
	// begin inline asm
	{  cvt.f32.f16 %f290, %rs290;}

	// end inline asm
	cvt.f64.f32 	%fd34, %f290;
	st.local.f64 	[%rd3], %fd34;
	{ // callseq 77, 0
	.param .b64 param0;
	st.param.b64 	[param0], %rd36;
	.param .b64 param1;
	st.param.b64 	[param1], %rd30;
	.param .b32 retval0;
	call.uni (retval0), 
	vprintf, 
	(
	param0, 
	param1
	);
	ld.param.b32 	%r112, [retval0];
	} // callseq 77
	ld.global.u16 	%rs291, [%rd42+2];
	// begin inline asm
	{  cvt.f32.f16 %f291, %rs291;}

	// end inline asm
	cvt.f64.f32 	%fd35, %f291;
	st.local.f64 	[%rd3], %fd35;
	{ // callseq 78, 0
	.param .b64 param0;
	st.param.b64 	[param0], %rd36;
	.param .b64 param1;
	st.param.b64 	[param1], %rd30;
	.param .b32 retval0;
	call.uni (retval0), 
	vprintf, 
	(
	param0, 
	param1
	);
	ld.param.b32 	%r114, [retval0];
	} // callseq 78
	ld.global.u16 	%rs292, [%rd42+4];
	// begin inline asm
	{  cvt.f32.f16 %f292, %rs292;}

	// end inline asm
	cvt.f64.f32 	%fd36, %f292;
	st.local.f64 	[%rd3], %fd36;
	{ // callseq 79, 0
	.param .b64 param0;
	st.param.b64 	[param0], %rd36;
	.param .b64 param1;
	st.param.b64 	[param1], %rd30;
	.param .b32 retval0;
	call.uni (retval0), 
	vprintf, 
	(
	param0, 
	param1
	);
	ld.param.b32 	%r116, [retval0];
	} // callseq 79
	ld.global.u16 	%rs293, [%rd42+6];
	// begin inline asm
	{  cvt.f32.f16 %f293, %rs293;}

	// end inline asm
	cvt.f64.f32 	%fd37, %f293;
	st.local.f64 	[%rd3], %fd37;
	{ // callseq 80, 0
	.param .b64 param0;
	st.param.b64 	[param0], %rd36;
	.param .b64 param1;
	st.param.b64 	[param1], %rd30;
	.param .b32 retval0;
	call.uni (retval0), 
	vprintf, 
	(
	param0, 
	param1
	);
	ld.param.b32 	%r118, [retval0];
	} // callseq 80
	ld.global.u16 	%rs294, [%rd42+8];
	// begin inline asm
	{  cvt.f32.f16 %f294, %rs294;}

	// end inline asm
	cvt.f64.f32 	%fd38, %f294;
	st.local.f64 	[%rd3], %fd38;
	{ // callseq 81, 0
	.param .b64 param0;
	st.param.b64 	[param0], %rd36;
	.param .b64 param1;
	st.param.b64 	[param1], %rd30;
	.param .b32 retval0;
	call.uni (retval0), 
	vprintf, 
	(
	param0, 
	param1
	);
	ld.param.b32 	%r120, [retval0];
	} // callseq 81
	ld.global.u16 	%rs295, [%rd42+10];
	// begin inline asm
	{  cvt.f32.f16 %f295, %rs295;}

	// end inline asm
	cvt.f64.f32 	%fd39, %f295;
	st.local.f64 	[%rd3], %fd39;
	{ // callseq 82, 0
	.param .b64 param0;
	st.param.b64 	[param0], %rd36;
	.param .b64 param1;
	st.param.b64 	[param1], %rd30;
	.param .b32 retval0;
	call.uni (retval0), 
	vprintf, 
	(
	param0, 
	param1
	);
	ld.param.b32 	%r122, [retval0];
	} // callseq 82
	ld.global.u16 	%rs296, [%rd42+12];
	// begin inline asm
	{  cvt.f32.f16 %f296, %rs296;}

	// end inline asm
	cvt.f64.f32 	%fd40, %f296;
	st.local.f64 	[%rd3], %fd40;
	{ // callseq 83, 0
	.param .b64 param0;
	st.param.b64 	[param0], %rd36;
	.param .b64 param1;
	st.param.b64 	[param1], %rd30;
	.param .b32 retval0;
	call.uni (retval0), 
	vprintf, 
	(
	param0, 
	param1
	);
	ld.param.b32 	%r124, [retval0];
	} // callseq 83
	ld.global.u16 	%rs297, [%rd42+14];
	// begin inline asm
	{  cvt.f32.f16 %f297, %rs297;}

	// end inline asm
	cvt.f64.f32 	%fd41, %f297;
	st.local.f64 	[%rd3], %fd41;
	{ // callseq 84, 0
	.param .b64 param0;
	st.param.b64 	[param0], %rd36;
	.param .b64 param1;
	st.param.b64 	[param1], %rd30;
	.param .b32 retval0;
	call.uni (retval0), 
	vprintf, 
	(
	param0, 
	param1
	);
	ld.param.b32 	%r126, [retval0];
	} // callseq 84
	cvta.global.u64 	%rd41, %rd33;
	{ // callseq 85, 0
	.param .b64 param0;
	st.param.b64 	[param0], %rd41;
	.param .b64 param1;
	st.param.b64 	[param1], 0;
	.param .b32 retval0;
	call.uni (retval0), 
	vprintf, 
	(
	param0, 
	param1
	);
	ld.param.b32 	%r128, [retval0];
	} // callseq 85
	add.s32 	%r134, %r134, -1;
	add.s32 	%r133, %r133, 1;
	add.s64 	%rd42, %rd42, 32;
	setp.ne.s32 	%p8, %r134, -8;
	@%p8 bra 	$L__BB2_11;
$L__BB2_14:
	ret;

}


// ===== COMPILED SASS (sm_100) =====

	.target	sm_100

	.elftype	@"ET_EXEC"


//--------------------- .note.nv.tkinfo           --------------------------
	.section	.note.nv.tkinfo,"",@"SHT_NOTE"
	.sectionflags	@"SHF_NOTE_NV_TKINFO"
	.tkinfo
        /*0018*/ 	.word	0x00000002
        /*0030*/ 	.string	""
        /*0030*/ 	.string	"ptxas"
        /*0030*/ 	.string	"Cuda compilation tools, release 13.0, V13.0.88"
        /*0030*/ 	.string	"Build cuda_13.0.r13.0/compiler.36424714_0"
        /*0030*/ 	.string	"-arch sm_100 -m 64 "



//--------------------- .note.nv.cuinfo           --------------------------
	.section	.note.nv.cuinfo,"",@"SHT_NOTE"
	.sectionflags	@"SHF_NOTE_NV_CUINFO"
        /*0018*/ 	.short	0x0002
        /*001a*/ 	.short	0x0064
        /*001c*/ 	.short	0x0082
	.zero		2


//--------------------- .nv.info                  --------------------------
	.section	.nv.info,"",@"SHT_CUDA_INFO"
	.align	4


	//----- nvinfo : EIATTR_REGCOUNT
	.align		4
        /*0000*/ 	.byte	0x04, 0x2f
        /*0002*/ 	.short	(.L_8 - .L_7)
	.align		4
.L_7:
        /*0004*/ 	.word	index@(add_kernel)
        /*0008*/ 	.word	0x00000016


	//----- nvinfo : EIATTR_FRAME_SIZE
	.align		4
.L_8:
        /*000c*/ 	.byte	0x04, 0x11
        /*000e*/ 	.short	(.L_10 - .L_9)
	.align		4
.L_9:
        /*0010*/ 	.word	index@(add_kernel)
        /*0014*/ 	.word	0x00000000


	//----- nvinfo : EIATTR_REGCOUNT
	.align		4
.L_10:
        /*0018*/ 	.byte	0x04, 0x2f
        /*001a*/ 	.short	(.L_12 - .L_11)
	.align		4
.L_11:
        /*001c*/ 	.word	index@(_Z15async_cp_kernelP6__half)
        /*0020*/ 	.word	0x0000001d


	//----- nvinfo : EIATTR_FRAME_SIZE
	.align		4
.L_12:
        /*0024*/ 	.byte	0x04, 0x11
        /*0026*/ 	.short	(.L_14 - .L_13)
	.align		4
.L_13:
        /*0028*/ 	.word	index@(_Z15async_cp_kernelP6__half)
        /*002c*/ 	.word	0x00000008


	//----- nvinfo : EIATTR_REGCOUNT
	.align		4
.L_14:
        /*0030*/ 	.byte	0x04, 0x2f
        /*0032*/ 	.short	(.L_16 - .L_15)
	.align		4
.L_15:
        /*0034*/ 	.word	index@(_Z16ld_matrix_kernelP6__half)
        /*0038*/ 	.word	0x0000001d


	//----- nvinfo : EIATTR_FRAME_SIZE
	.align		4
.L_16:
        /*003c*/ 	.byte	0x04, 0x11
        /*003e*/ 	.short	(.L_18 - .L_17)
	.align		4
.L_17:
        /*0040*/ 	.word	index@(_Z16ld_matrix_kernelP6__half)
        /*0044*/ 	.word	0x00000020


	//----- nvinfo : EIATTR_MIN_STACK_SIZE
	.align		4
.L_18:
        /*0048*/ 	.byte	0x04, 0x12
        /*004a*/ 	.short	(.L_20 - .L_19)
	.align		4
.L_19:
        /*004c*/ 	.word	index@(_Z16ld_matrix_kernelP6__half)
        /*0050*/ 	.word	0x00000020


	//----- nvinfo : EIATTR_MIN_STACK_SIZE
	.align		4
.L_20:
        /*0054*/ 	.byte	0x04, 0x12
        /*0056*/ 	.short	(.L_22 - .L_21)
	.align		4
.L_21:
        /*0058*/ 	.word	index@(_Z15async_cp_kernelP6__half)
        /*005c*/ 	.word	0x00000008


	//----- nvinfo : EIATTR_MIN_STACK_SIZE
	.align		4
.L_22:
        /*0060*/ 	.byte	0x04, 0x12
        /*0062*/ 	.short	(.L_24 - .L_23)
	.align		4
.L_23:
        /*0064*/ 	.word	index@(add_kernel)
        /*0068*/ 	.word	0x00000000
.L_24:


//--------------------- .nv.compat                --------------------------
	.section	.nv.compat,"",@"SHT_CUDA_COMPAT_INFO"
	.align	4
        /*0000*/ 	.byte	0x02, 0x09, 0x00, 0x00, 0x02, 0x02, 0x01, 0x00, 0x02, 0x05, 0x05, 0x00, 0x03, 0x07, 0x01, 0x01
        /*0010*/ 	.byte	0x02, 0x03, 0x00, 0x00, 0x02, 0x06, 0x01, 0x00, 0x04, 0x0b, 0x08, 0x00, 0x09, 0x00, 0x00, 0x00
        /*0020*/ 	.byte	0x00, 0x00, 0x00, 0x00


//--------------------- .nv.info._Z16ld_matrix_kernelP6__half --------------------------
	.section	.nv.info._Z16ld_matrix_kernelP6__half,"",@"SHT_CUDA_INFO"
	.sectionflags	@""
	.align	4


	//----- nvinfo : EIATTR_CUDA_API_VERSION
	.align		4
        /*0000*/ 	.byte	0x04, 0x37
        /*0002*/ 	.short	(.L_26 - .L_25)
.L_25:
        /*0004*/ 	.word	0x00000082


	//----- nvinfo : EIATTR_KPARAM_INFO
	.align		4
.L_26:
        /*0008*/ 	.byte	0x04, 0x17
        /*000a*/ 	.short	(.L_28 - .L_27)
.L_27:
        /*000c*/ 	.word	0x00000000
        /*0010*/ 	.short	0x0000
        /*0012*/ 	.short	0x0000
        /*0014*/ 	.byte	0x00, 0xf5, 0x21, 0x00


	//----- nvinfo : EIATTR_SPARSE_MMA_MASK
	.align		4
.L_28:
        /*0018*/ 	.byte	0x03, 0x50
        /*001a*/ 	.short	0x0000


	//----- nvinfo : EIATTR_MAXREG_COUNT
	.align		4
        /*001c*/ 	.byte	0x03, 0x1b
        /*001e*/ 	.short	0x00ff


	//----- nvinfo : EIATTR_NUM_BARRIERS
	.align		4
        /*0020*/ 	.byte	0x02, 0x4c
        /*0022*/ 	.byte	0x01
	.zero		1


	//----- nvinfo : EIATTR_EXTERNS
	.align		4
        /*0024*/ 	.byte	0x04, 0x0f
        /*0026*/ 	.short	(.L_30 - .L_29)


	//   ....[0]....
	.align		4
.L_29:
        /*0028*/ 	.word	index@(vprintf)


	//----- nvinfo : EIATTR_MERCURY_ISA_VERSION
	.align		4
.L_30:
        /*002c*/ 	.byte	0x03, 0x5f
        /*002e*/ 	.short	0x0101


	//----- nvinfo : EIATTR_VRC_CTA_INIT_COUNT
	.align		4
        /*0030*/ 	.byte	0x02, 0x4a
	.zero		1
	.zero		1


	//----- nvinfo : EIATTR_SYSCALL_OFFSETS
	.align		4
        /*0034*/ 	.byte	0x04, 0x46
        /*0036*/ 	.short	(.L_32 - .L_31)


	//   ....[0]....
.L_31:
        /*0038*/ 	.word	0x00001d50


	//   ....[1]....
        /*003c*/ 	.word	0x00001e50


	//   ....[2]....
        /*0040*/ 	.word	0x00001f50


	//   ....[3]....
        /*0044*/ 	.word	0x00002010


	//   ....[4]....
        /*0048*/ 	.word	0x000020d0


	//   ....[5]....
        /*004c*/ 	.word	0x00002190


	//   ....[6]....
        /*0050*/ 	.word	0x00002250


	//   ....[7]....
        /*0054*/ 	.word	0x00002310


	//   ....[8]....
        /*0058*/ 	.word	0x000023d0


	//   ....[9]....
        /*005c*/ 	.word	0x00002490


	//   ....[10]....
        /*0060*/ 	.word	0x00002500


	//   ....[11]....
        /*0064*/ 	.word	0x000025c0


	//   ....[12]....
        /*0068*/ 	.word	0x00002680


	//   ....[13]....
        /*006c*/ 	.word	0x00002740


	//   ....[14]....
        /*0070*/ 	.word	0x00002800


	//   ....[15]....
        /*0074*/ 	.word	0x000028c0


	//   ....[16]....
        /*0078*/ 	.word	0x00002980


	//   ....[17]....
        /*007c*/ 	.word	0x00002a40


	//   ....[18]....
        /*0080*/ 	.word	0x00002b00


	//   ....[19]....
        /*0084*/ 	.word	0x00002b70


	//   ....[20]....
        /*0088*/ 	.word	0x00002d70


	//   ....[21]....
        /*008c*/ 	.word	0x00002e30


	//   ....[22]....
        /*0090*/ 	.word	0x00002f00


	//   ....[23]....
        /*0094*/ 	.word	0x00002fd0


	//   ....[24]....
        /*0098*/ 	.word	0x000030a0


	//   ....[25]....
        /*009c*/ 	.word	0x00003170


	//   ....[26]....
        /*00a0*/ 	.word	0x00003380


	//   ....[27]....
        /*00a4*/ 	.word	0x000034d0


	//   ....[28]....
        /*00a8*/ 	.word	0x000035d0


	//   ....[29]....
        /*00ac*/ 	.word	0x000036b0


	//   ....[30]....
        /*00b0*/ 	.word	0x00003790


	//   ....[31]....
        /*00b4*/ 	.word	0x00003870


	//   ....[32]....
        /*00b8*/ 	.word	0x00003950


	//   ....[33]....
        /*00bc*/ 	.word	0x00003a30


	//   ....[34]....
        /*00c0*/ 	.word	0x00003b10


	//   ....[35]....
        /*00c4*/ 	.word	0x00003bf0


	//   ....[36]....
        /*00c8*/ 	.word	0x00003c60


	//   ....[37]....
        /*00cc*/ 	.word	0x00003d40


	//   ....[38]....
        /*00d0*/ 	.word	0x00003e20


	//   ....[39]....
        /*00d4*/ 	.word	0x00003f00


	//   ....[40]....
        /*00d8*/ 	.word	0x00003fe0


	//   ....[41]....
        /*00dc*/ 	.word	0x000040c0


	//   ....[42]....
        /*00e0*/ 	.word	0x000041a0


	//   ....[43]....
        /*00e4*/ 	.word	0x00004280


	//   ....[44]....
        /*00e8*/ 	.word	0x00004360


	//   ....[45]....
        /*00ec*/ 	.word	0x000043d0


	//----- nvinfo : EIATTR_EXIT_INSTR_OFFSETS
	.align		4
.L_32:
        /*00f0*/ 	.byte	0x04, 0x1c
        /*00f2*/ 	.short	(.L_34 - .L_33)


	//   ....[0]....
.L_33:
        /*00f4*/ 	.word	0x00003300


	//   ....[1]....
        /*00f8*/ 	.word	0x00004430


	//----- nvinfo : EIATTR_CRS_STACK_SIZE
	.align		4
.L_34:
        /*00fc*/ 	.byte	0x04, 0x1e
        /*00fe*/ 	.short	(.L_36 - .L_35)
.L_35:
        /*0100*/ 	.word	0x00000000


	//----- nvinfo : EIATTR_CBANK_PARAM_SIZE
	.align		4
.L_36:
        /*0104*/ 	.byte	0x03, 0x19
        /*0106*/ 	.short	0x0008


	//----- nvinfo : EIATTR_PARAM_CBANK
	.align		4
        /*0108*/ 	.byte	0x04, 0x0a
        /*010a*/ 	.short	(.L_38 - .L_37)
	.align		4
.L_37:
        /*010c*/ 	.word	index@(.nv.constant0._Z16ld_matrix_kernelP6__half)
        /*0110*/ 	.short	0x0380
        /*0112*/ 	.short	0x0008


	//----- nvinfo : EIATTR_SW_WAR
	.align		4
.L_38:
        /*0114*/ 	.byte	0x04, 0x36
        /*0116*/ 	.short	(.L_40 - .L_39)
.L_39:
        /*0118*/ 	.word	0x00000008
.L_40:


//--------------------- .nv.info._Z15async_cp_kernelP6__half --------------------------
	.section	.nv.info._Z15async_cp_kernelP6__half,"",@"SHT_CUDA_INFO"
	.sectionflags	@""
	.align	4


	//----- nvinfo : EIATTR_CUDA_API_VERSION
	.align		4
        /*0000*/ 	.byte	0x04, 0x37
        /*0002*/ 	.short	(.L_42 - .L_41)
.L_41:
        /*0004*/ 	.word	0x00000082


	//----- nvinfo : EIATTR_KPARAM_INFO
	.align		4
.L_42:
        /*0008*/ 	.byte	0x04, 0x17
        /*000a*/ 	.short	(.L_44 - .L_43)
.L_43:
        /*000c*/ 	.word	0x00000000
        /*0010*/ 	.short	0x0000
        /*0012*/ 	.short	0x0000
        /*0014*/ 	.byte	0x00, 0xf5, 0x21, 0x00


	//----- nvinfo : EIATTR_SPARSE_MMA_MASK
	.align		4
.L_44:
        /*0018*/ 	.byte	0x03, 0x50
        /*001a*/ 	.short	0x0000


	//----- nvinfo : EIATTR_MAXREG_COUNT
	.align		4
        /*001c*/ 	.byte	0x03, 0x1b
        /*001e*/ 	.short	0x00ff


	//----- nvinfo : EIATTR_NUM_BARRIERS
	.align		4
        /*0020*/ 	.byte	0x02, 0x4c
        /*0022*/ 	.byte	0x01
	.zero		1


	//----- nvinfo : EIATTR_EXTERNS
	.align		4
        /*0024*/ 	.byte	0x04, 0x0f
        /*0026*/ 	.short	(.L_46 - .L_45)


	//   ....[0]....
	.align		4
.L_45:
        /*0028*/ 	.word	index@(vprintf)


	//----- nvinfo : EIATTR_MERCURY_ISA_VERSION
	.align		4
.L_46:
        /*002c*/ 	.byte	0x03, 0x5f
        /*002e*/ 	.short	0x0101


	//----- nvinfo : EIATTR_VRC_CTA_INIT_COUNT
	.align		4
        /*0030*/ 	.byte	0x02, 0x4a
	.zero		1
	.zero		1


	//----- nvinfo : EIATTR_SYSCALL_OFFSETS
	.align		4
        /*0034*/ 	.byte	0x04, 0x46
        /*0036*/ 	.short	(.L_48 - .L_47)


	//   ....[0]....
.L_47:
        /*0038*/ 	.word	0x000001e0


	//   ....[1]....
        /*003c*/ 	.word	0x00000330


	//   ....[2]....
        /*0040*/ 	.word	0x00000430


	//   ....[3]....
        /*0044*/ 	.word	0x000004f0


	//   ....[4]....
        /*0048*/ 	.word	0x000005b0


	//   ....[5]....
        /*004c*/ 	.word	0x00000670


	//   ....[6]....
        /*0050*/ 	.word	0x00000730


	//   ....[7]....
        /*0054*/ 	.word	0x000007f0


	//   ....[8]....
        /*0058*/ 	.word	0x000008b0


	//   ....[9]....
        /*005c*/ 	.word	0x00000970


	//   ....[10]....
        /*0060*/ 	.word	0x000009e0


	//   ....[11]....
        /*0064*/ 	.word	0x00000aa0


	//   ....[12]....
        /*0068*/ 	.word	0x00000b60


	//   ....[13]....
        /*006c*/ 	.word	0x00000c20


	//   ....[14]....
        /*0070*/ 	.word	0x00000ce0


	//   ....[15]....
        /*0074*/ 	.word	0x00000da0


	//   ....[16]....
        /*0078*/ 	.word	0x00000e60


	//   ....[17]....
        /*007c*/ 	.word	0x00000f20


	//   ....[18]....
        /*0080*/ 	.word	0x00000fe0


	//   ....[19]....
        /*0084*/ 	.word	0x00001050


	//   ....[20]....
        /*0088*/ 	.word	0x00001240


	//   ....[21]....
        /*008c*/ 	.word	0x00001350


	//   ....[22]....
        /*0090*/ 	.word	0x00001430


	//   ....[23]....
        /*0094*/ 	.word	0x000014f0


	//   ....[24]....
        /*0098*/ 	.word	0x000015b0


	//   ....[25]....
        /*009c*/ 	.word	0x00001670


	//   ....[26]....
        /*00a0*/ 	.word	0x00001730


	//   ....[27]....
        /*00a4*/ 	.word	0x000017f0


	//   ....[28]....
        /*00a8*/ 	.word	0x000018b0


	//   ....[29]....
        /*00ac*/ 	.word	0x00001970


	//   ....[30]....
        /*00b0*/ 	.word	0x000019e0


	//   ....[31]....
        /*00b4*/ 	.word	0x00001aa0


	//   ....[32]....
        /*00b8*/ 	.word	0x00001b60


	//   ....[33]....
        /*00bc*/ 	.word	0x00001c20


	//   ....[34]....
        /*00c0*/ 	.word	0x00001ce0


	//   ....[35]....
        /*00c4*/ 	.word	0x00001da0


	//   ....[36]....
        /*00c8*/ 	.word	0x00001e60


	//   ....[37]....
        /*00cc*/ 	.word	0x00001f20


	//   ....[38]....
        /*00d0*/ 	.word	0x00001fe0


	//   ....[39]....
        /*00d4*/ 	.word	0x00002050


	//----- nvinfo : EIATTR_EXIT_INSTR_OFFSETS
	.align		4
.L_48:
        /*00d8*/ 	.byte	0x04, 0x1c
        /*00da*/ 	.short	(.L_50 - .L_49)


	//   ....[0]....
.L_49:
        /*00dc*/ 	.word	0x000011c0


	//   ....[1]....
        /*00e0*/ 	.word	0x000020a0


	//----- nvinfo : EIATTR_CRS_STACK_SIZE
	.align		4
.L_50:
        /*00e4*/ 	.byte	0x04, 0x1e
        /*00e6*/ 	.short	(.L_52 - .L_51)
.L_51:
        /*00e8*/ 	.word	0x00000000


	//----- nvinfo : EIATTR_CBANK_PARAM_SIZE
	.align		4
.L_52:
        /*00ec*/ 	.byte	0x03, 0x19
        /*00ee*/ 	.short	0x0008


	//----- nvinfo : EIATTR_PARAM_CBANK
	.align		4
        /*00f0*/ 	.byte	0x04, 0x0a
        /*00f2*/ 	.short	(.L_54 - .L_53)
	.align		4
.L_53:
        /*00f4*/ 	.word	index@(.nv.constant0._Z15async_cp_kernelP6__half)
        /*00f8*/ 	.short	0x0380
        /*00fa*/ 	.short	0x0008


	//----- nvinfo : EIATTR_SW_WAR
	.align		4
.L_54:
        /*00fc*/ 	.byte	0x04, 0x36
        /*00fe*/ 	.short	(.L_56 - .L_55)
.L_55:
        /*0100*/ 	.word	0x00000008
.L_56:


//--------------------- .nv.info.add_kernel       --------------------------
	.section	.nv.info.add_kernel,"",@"SHT_CUDA_INFO"
	.sectionflags	@""
	.align	4


	//----- nvinfo : EIATTR_CUDA_API_VERSION
	.align		4
        /*0000*/ 	.byte	0x04, 0x37
        /*0002*/ 	.short	(.L_58 - .L_57)
.L_57:
        /*0004*/ 	.word	0x00000082


	//----- nvinfo : EIATTR_KPARAM_INFO
	.align		4
.L_58:
        /*0008*/ 	.byte	0x04, 0x17
        /*000a*/ 	.short	(.L_60 - .L_59)
.L_59:
        /*000c*/ 	.word	0x00000000
        /*0010*/ 	.short	0x0003
        /*0012*/ 	.short	0x0018
        /*0014*/ 	.byte	0x00, 0xf0, 0x11, 0x00


	//----- nvinfo : EIATTR_KPARAM_INFO
	.align		4
.L_60:
        /*0018*/ 	.byte	0x04, 0x17
        /*001a*/ 	.short	(.L_62 - .L_61)
.L_61:
        /*001c*/ 	.word	0x00000000
        /*0020*/ 	.short	0x0002
        /*0022*/ 	.short	0x0010
        /*0024*/ 	.byte	0x00, 0xf5, 0x21, 0x00


	//----- nvinfo : EIATTR_KPARAM_INFO
	.align		4
.L_62:
        /*0028*/ 	.byte	0x04, 0x17
        /*002a*/ 	.short	(.L_64 - .L_63)
.L_63:
        /*002c*/ 	.word	0x00000000
        /*0030*/ 	.short	0x0001
        /*0032*/ 	.short	0x0008
        /*0034*/ 	.byte	0x00, 0xf5, 0x21, 0x00


	//----- nvinfo : EIATTR_KPARAM_INFO
	.align		4
.L_64:
        /*0038*/ 	.byte	0x04, 0x17
        /*003a*/ 	.short	(.L_66 - .L_65)
.L_65:
        /*003c*/ 	.word	0x00000000
        /*0040*/ 	.short	0x0000
        /*0042*/ 	.short	0x0000
        /*0044*/ 	.byte	0x00, 0xf5, 0x21, 0x00


	//----- nvinfo : EIATTR_SPARSE_MMA_MASK
	.align		4
.L_66:
        /*0048*/ 	.byte	0x03, 0x50
        /*004a*/ 	.short	0x0000


	//----- nvinfo : EIATTR_MAXREG_COUNT
	.align		4
        /*004c*/ 	.byte	0x03, 0x1b
        /*004e*/ 	.short	0x00ff


	//----- nvinfo : EIATTR_MERCURY_ISA_VERSION
	.align		4
        /*0050*/ 	.byte	0x03, 0x5f
        /*0052*/ 	.short	0x0101


	//----- nvinfo : EIATTR_VRC_CTA_INIT_COUNT
	.align		4
        /*0054*/ 	.byte	0x02, 0x4a
	.zero		1
	.zero		1


	//----- nvinfo : EIATTR_EXIT_INSTR_OFFSETS
	.align		4
        /*0058*/ 	.byte	0x04, 0x1c
        /*005a*/ 	.short	(.L_68 - .L_67)


	//   ....[0]....
.L_67:
        /*005c*/ 	.word	0x000000a0


	//   ....[1]....
        /*0060*/ 	.word	0x00000190


	//----- nvinfo : EIATTR_MAX_THREADS
	.align		4
.L_68:
        /*0064*/ 	.byte	0x04, 0x05
        /*0066*/ 	.short	(.L_70 - .L_69)
.L_69:
        /*0068*/ 	.word	0x00000100
        /*006c*/ 	.word	0x00000001
        /*0070*/ 	.word	0x00000001


	//----- nvinfo : EIATTR_CBANK_PARAM_SIZE
	.align		4
.L_70:
        /*0074*/ 	.byte	0x03, 0x19
        /*0076*/ 	.short	0x001c


	//----- nvinfo : EIATTR_PARAM_CBANK
	.align		4
        /*0078*/ 	.byte	0x04, 0x0a
        /*007a*/ 	.short	(.L_72 - .L_71)
	.align		4
.L_71:
        /*007c*/ 	.word	index@(.nv.constant0.add_kernel)
        /*0080*/ 	.short	0x0380
        /*0082*/ 	.short	0x001c


	//----- nvinfo : EIATTR_SW_WAR
	.align		4
.L_72:
        /*0084*/ 	.byte	0x04, 0x36
        /*0086*/ 	.short	(.L_74 - .L_73)
.L_73:
        /*0088*/ 	.word	0x00000008
.L_74:


//--------------------- .nv.callgraph             --------------------------
	.section	.nv.callgraph,"",@"SHT_CUDA_CALLGRAPH"
	.align	4
	.sectionentsize	8
	.align		4
        /*0000*/ 	.word	0x00000000
	.align		4
        /*0004*/ 	.word	0xffffffff
	.align		4
        /*0008*/ 	.word	index@(_Z16ld_matrix_kernelP6__half)
	.align		4
        /*000c*/ 	.word	index@(vprintf)
	.align		4
        /*0010*/ 	.word	index@(_Z15async_cp_kernelP6__half)
	.align		4
        /*0014*/ 	.word	index@(vprintf)
	.align		4
        /*0018*/ 	.word	0x00000000
	.align		4
        /*001c*/ 	.word	0xfffffffe
	.align		4
        /*0020*/ 	.word	0x00000000
	.align		4
        /*0024*/ 	.word	0xfffffffd
	.align		4
        /*0028*/ 	.word	0x00000000
	.align		4
        /*002c*/ 	.word	0xfffffffc


//--------------------- .nv.constant4             --------------------------
	.section	.nv.constant4,"a",@progbits
	.align	8
	.align		8
.nv.constant4:
        /*0000*/ 	.dword	vprintf
	.align		8
        /*0008*/ 	.dword	$str
	.align		8
        /*0010*/ 	.dword	$str$1
	.align		8
        /*0018*/ 	.dword	$str$2
	.align		8
        /*0020*/ 	.dword	$str$3
	.align		8
        /*0028*/ 	.dword	$str$4
	.align		8
        /*0030*/ 	.dword	$str$5
	.align		8
        /*0038*/ 	.dword	$str$6


//--------------------- .text._Z16ld_matrix_kernelP6__half --------------------------
	.section	.text._Z16ld_matrix_kernelP6__half,"ax",@progbits
	.align	128
        .global         _Z16ld_matrix_kernelP6__half
        .type           _Z16ld_matrix_kernelP6__half,@function
        .size           _Z16ld_matrix_kernelP6__half,(.L_x_103 - _Z16ld_matrix_kernelP6__half)
        .other          _Z16ld_matrix_kernelP6__half,@"STO_CUDA_ENTRY STV_DEFAULT"
_Z16ld_matrix_kernelP6__half:
.text._Z16ld_matrix_kernelP6__half:
[----:B------:R-:W0:Y:S01]  /*0000*/  LDC R1, c[0x0][0x37c] ;  /* 0x0000df00ff017b82 */ /* 0x000e220000000800 */
[----:B------:R-:W1:Y:S01]  /*0010*/  S2R R26, SR_TID.X ;  /* 0x00000000001a7919 */ /* 0x000e620000002100 */
[----:B------:R-:W2:Y:S01]  /*0020*/  LDCU UR4, c[0x0][0x2f8] ;  /* 0x00005f00ff0477ac */ /* 0x000ea20008000800 */
[----:B0-----:R-:W-:Y:S01]  /*0030*/  VIADD R1, R1, 0xffffffe0 ;  /* 0xffffffe001017836 */ /* 0x001fe20000000000 */
[----:B------:R-:W-:Y:S01]  /*0040*/  BSSY.RECONVERGENT B7, `(.L_x_0) ;  /* 0x00002b8000077945 */ /* 0x000fe20003800200 */
[----:B------:R-:W0:Y:S03]  /*0050*/  LDCU UR5, c[0x0][0x2fc] ;  /* 0x00005f80ff0577ac */ /* 0x000e260008000800 */
[----:B--2---:R-:W-:-:S05]  /*0060*/  IADD3 R2, P1, PT, R1, UR4, RZ ;  /* 0x0000000401027c10 */ /* 0x004fca000ff3e0ff */
[----:B0-----:R-:W-:Y:S01]  /*0070*/  IMAD.X R22, RZ, RZ, UR5, P1 ;  /* 0x00000005ff167e24 */ /* 0x001fe200088e06ff */
[----:B-1----:R-:W-:-:S13]  /*0080*/  ISETP.NE.AND P0, PT, R26, RZ, PT ;  /* 0x000000ff1a00720c */ /* 0x002fda0003f05270 */
[----:B------:R-:W-:Y:S05]  /*0090*/  @P0 BRA `(.L_x_1) ;  /* 0x0000002800c80947 */ /* 0x000fea0003800000 */
[----:B------:R-:W0:Y:S01]  /*00a0*/  S2UR UR5, SR_CgaCtaId ;  /* 0x00000000000579c3 */ /* 0x000e220000008800 */
[----:B------:R-:W-:Y:S02]  /*00b0*/  HFMA2 R3, -RZ, RZ, 0, 2 ;  /* 0x00004000ff037431 */ /* 0x000fe400000001ff */
[----:B------:R-:W-:Y:S01]  /*00c0*/  IMAD.MOV.U32 R0, RZ, RZ, 0x3c00 ;  /* 0x00003c00ff007424 */ /* 0x000fe200078e00ff */
[----:B------:R-:W-:Y:S01]  /*00d0*/  UMOV UR4, 0x400 ;  /* 0x0000040000047882 */ /* 0x000fe20000000000 */
[----:B------:R-:W-:Y:S01]  /*00e0*/  IMAD.MOV.U32 R4, RZ, RZ, 0x4200 ;  /* 0x00004200ff047424 */ /* 0x000fe200078e00ff */
[----:B------:R-:W-:Y:S01]  /*00f0*/  MOV R5, 0x4600 ;  /* 0x0000460000057802 */ /* 0x000fe20000000f00 */
[----:B------:R-:W-:Y:S01]  /*0100*/  HFMA2 R7, -RZ, RZ, 0, 10 ;  /* 0x00004900ff077431 */ /* 0x000fe200000001ff */
[----:B------:R-:W-:Y:S01]  /*0110*/  PRMT R8, RZ, 0x5410, R0 ;  /* 0x00005410ff087816 */ /* 0x000fe20000000000 */
[----:B------:R-:W-:Y:S02]  /*0120*/  IMAD.MOV.U32 R0, RZ, RZ, 0x4500 ;  /* 0x00004500ff007424 */ /* 0x000fe400078e00ff */
[----:B------:R-:W-:-:S02]  /*0130*/  HFMA2 R11, -RZ, RZ, 0, 18 ;  /* 0x00004c80ff0b7431 */ /* 0x000fc400000001ff */
[----:B------:R-:W-:Y:S01]  /*0140*/  IMAD.MOV.U32 R6, RZ, RZ, 0x4800 ;  /* 0x00004800ff067424 */ /* 0x000fe200078e00ff */
[----:B------:R-:W-:Y:S01]  /*0150*/  PRMT R9, R3, 0x5410, R4 ;  /* 0x0000541003097816 */ /* 0x000fe20000000004 */
[----:B------:R-:W-:Y:S01]  /*0160*/  IMAD.MOV.U32 R4, RZ, RZ, 0x4400 ;  /* 0x00004400ff047424 */ /* 0x000fe200078e00ff */
[----:B------:R-:W-:Y:S01]  /*0170*/  MOV R15, 0x4d80 ;  /* 0x00004d80000f7802 */ /* 0x000fe20000000f00 */
[----:B------:R-:W-:Y:S02]  /*0180*/  IMAD.MOV.U32 R3, RZ, RZ, 0x4700 ;  /* 0x00004700ff037424 */ /* 0x000fe400078e00ff */
[----:B------:R-:W-:Y:S02]  /*0190*/  HFMA2 R13, -RZ, RZ, 0, 26 ;  /* 0x00004e80ff0d7431 */ /* 0x000fe400000001ff */
[----:B------:R-:W-:Y:S01]  /*01a0*/  IMAD.MOV.U32 R10, RZ, RZ, 0x4c00 ;  /* 0x00004c00ff0a7424 */ /* 0x000fe200078e00ff */
[----:B------:R-:W-:Y:S01]  /*01b0*/  PRMT R4, R4, 0x5410, R0 ;  /* 0x0000541004047816 */ /* 0x000fe20000000000 */
[----:B------:R-:W-:Y:S01]  /*01c0*/  IMAD.MOV.U32 R0, RZ, RZ, 0x4880 ;  /* 0x00004880ff007424 */ /* 0x000fe200078e00ff */
[----:B------:R-:W-:Y:S01]  /*01d0*/  PRMT R5, R5, 0x5410, R3 ;  /* 0x0000541005057816 */ /* 0x000fe20000000003 */
[----:B------:R-:W-:Y:S01]  /*01e0*/  IMAD.MOV.U32 R3, RZ, RZ, 0x4980 ;  /* 0x00004980ff037424 */ /* 0x000fe200078e00ff */
[----:B------:R-:W1:Y:S01]  /*01f0*/  LDCU.64 UR6, c[0x4][0x8] ;  /* 0x01000100ff0677ac */ /* 0x000e620008000a00 */
[----:B------:R-:W-:Y:S01]  /*0200*/  IMAD.MOV.U32 R14, RZ, RZ, 0x4d00 ;  /* 0x00004d00ff0e7424 */ /* 0x000fe200078e00ff */
[----:B------:R-:W-:Y:S01]  /*0210*/  PRMT R6, R6, 0x5410, R0 ;  /* 0x0000541006067816 */ /* 0x000fe20000000000 */
[----:B------:R-:W-:Y:S01]  /*0220*/  IMAD.MOV.U32 R0, RZ, RZ, 0x4a80 ;  /* 0x00004a80ff007424 */ /* 0x000fe200078e00ff */
[----:B0-----:R-:W-:Y:S01]  /*0230*/  ULEA UR4, UR5, UR4, 0x18 ;  /* 0x0000000405047291 */ /* 0x001fe2000f8ec0ff */
[----:B------:R-:W-:Y:S01]  /*0240*/  PRMT R7, R7, 0x5410, R3 ;  /* 0x0000541007077816 */ /* 0x000fe20000000003 */
[----:B------:R-:W-:-:S02]  /*0250*/  IMAD.MOV.U32 R3, RZ, RZ, 0x4b80 ;  /* 0x00004b80ff037424 */ /* 0x000fc400078e00ff */
[----:B------:R-:W-:-:S05]  /*0260*/  IMAD.MOV.U32 R12, RZ, RZ, 0x4e00 ;  /* 0x00004e00ff0c7424 */ /* 0x000fca00078e00ff */
[----:B------:R0:W-:Y:S04]  /*0270*/  STS.64 [UR4], R8 ;  /* 0x00000008ff007988 */ /* 0x0001e80008000a04 */
[----:B------:R2:W-:Y:S04]  /*0280*/  STS.64 [UR4+0x8], R4 ;  /* 0x00000804ff007988 */ /* 0x0005e80008000a04 */
[----:B------:R3:W-:Y:S01]  /*0290*/  STS.64 [UR4+0x10], R6 ;  /* 0x00001006ff007988 */ /* 0x0007e20008000a04 */
[----:B0-----:R-:W-:Y:S01]  /*02a0*/  IMAD.MOV.U32 R8, RZ, RZ, 0x4a00 ;  /* 0x00004a00ff087424 */ /* 0x001fe200078e00ff */
[----:B------:R-:W-:Y:S01]  /*02b0*/  MOV R9, 0x4b00 ;  /* 0x00004b0000097802 */ /* 0x000fe20000000f00 */
[----:B--2---:R-:W-:-:S03]  /*02c0*/  IMAD.MOV.U32 R4, RZ, RZ, 0x4f00 ;  /* 0x00004f00ff047424 */ /* 0x004fc600078e00ff */
[----:B------:R-:W-:Y:S01]  /*02d0*/  PRMT R8, R8, 0x5410, R0 ;  /* 0x0000541008087816 */ /* 0x000fe20000000000 */
[----:B------:R-:W-:Y:S01]  /*02e0*/  IMAD.MOV.U32 R0, RZ, RZ, 0x4c40 ;  /* 0x00004c40ff007424 */ /* 0x000fe200078e00ff */
[----:B------:R-:W-:Y:S01]  /*02f0*/  PRMT R9, R9, 0x5410, R3 ;  /* 0x0000541009097816 */ /* 0x000fe20000000003 */
[----:B------:R-:W-:Y:S01]  /*0300*/  IMAD.MOV.U32 R3, RZ, RZ, 0x4cc0 ;  /* 0x00004cc0ff037424 */ /* 0x000fe200078e00ff */
[----:B------:R-:W-:Y:S01]  /*0310*/  MOV R5, 0x4f80 ;  /* 0x00004f8000057802 */ /* 0x000fe20000000f00 */
[----:B---3--:R-:W-:Y:S01]  /*0320*/  HFMA2 R7, -RZ, RZ, 0, 34 ;  /* 0x00005040ff077431 */ /* 0x008fe200000001ff */
[----:B------:R-:W-:Y:S01]  /*0330*/  PRMT R10, R10, 0x5410, R0 ;  /* 0x000054100a0a7816 */ /* 0x000fe20000000000 */
[----:B------:R-:W-:Y:S01]  /*0340*/  IMAD.MOV.U32 R0, RZ, RZ, 0x4d40 ;  /* 0x00004d40ff007424 */ /* 0x000fe200078e00ff */
[----:B------:R-:W-:Y:S01]  /*0350*/  PRMT R11, R11, 0x5410, R3 ;  /* 0x000054100b0b7816 */ /* 0x000fe20000000003 */
[----:B------:R-:W-:Y:S01]  /*0360*/  IMAD.MOV.U32 R3, RZ, RZ, 0x4dc0 ;  /* 0x00004dc0ff037424 */ /* 0x000fe200078e00ff */
[----:B------:R0:W-:Y:S01]  /*0370*/  STS.64 [UR4+0x18], R8 ;  /* 0x00001808ff007988 */ /* 0x0001e20008000a04 */
[----:B------:R-:W-:Y:S01]  /*0380*/  IMAD.MOV.U32 R6, RZ, RZ, 0x5000 ;  /* 0x00005000ff067424 */ /* 0x000fe200078e00ff */
[----:B------:R-:W-:Y:S01]  /*0390*/  PRMT R14, R14, 0x5410, R0 ;  /* 0x000054100e0e7816 */ /* 0x000fe20000000000 */
[----:B------:R-:W-:Y:S01]  /*03a0*/  IMAD.MOV.U32 R0, RZ, RZ, 0x4e40 ;  /* 0x00004e40ff007424 */ /* 0x000fe200078e00ff */
[----:B------:R-:W-:Y:S01]  /*03b0*/  PRMT R15, R15, 0x5410, R3 ;  /* 0x000054100f0f7816 */ /* 0x000fe20000000003 */
[----:B------:R-:W-:Y:S01]  /*03c0*/  IMAD.MOV.U32 R3, RZ, RZ, 0x4ec0 ;  /* 0x00004ec0ff037424 */ /* 0x000fe200078e00ff */
[----:B------:R2:W-:Y:S02]  /*03d0*/  STS.64 [UR4+0x20], R10 ;  /* 0x0000200aff007988 */ /* 0x0005e40008000a04 */
        /* <DEDUP_REMOVED lines=9> */
[----:B0-----:R-:W-:Y:S01]  /*0470*/  MOV R9, 0x50c0 ;  /* 0x000050c000097802 */ /* 0x001fe20000000f00 */
[----:B------:R-:W-:Y:S01]  /*0480*/  IMAD.MOV.U32 R8, RZ, RZ, 0x5080 ;  /* 0x00005080ff087424 */ /* 0x000fe200078e00ff */
[----:B------:R-:W-:Y:S01]  /*0490*/  PRMT R6, R6, 0x5410, R0 ;  /* 0x0000541006067816 */ /* 0x000fe20000000000 */
[----:B------:R-:W-:Y:S01]  /*04a0*/  IMAD.MOV.U32 R0, RZ, RZ, 0x50a0 ;  /* 0x000050a0ff007424 */ /* 0x000fe200078e00ff */
[----:B------:R-:W-:Y:S01]  /*04b0*/  PRMT R7, R7, 0x5410, R3 ;  /* 0x0000541007077816 */ /* 0x000fe20000000003 */
[----:B------:R-:W-:Y:S01]  /*04c0*/  IMAD.MOV.U32 R3, RZ, RZ, 0x50e0 ;  /* 0x000050e0ff037424 */ /* 0x000fe200078e00ff */
[----:B------:R0:W-:Y:S01]  /*04d0*/  STS.64 [UR4+0x38], R4 ;  /* 0x00003804ff007988 */ /* 0x0001e20008000a04 */
[----:B--2---:R-:W-:-:S02]  /*04e0*/  IMAD.MOV.U32 R10, RZ, RZ, 0x5180 ;  /* 0x00005180ff0a7424 */ /* 0x004fc400078e00ff */
[----:B---3--:R-:W-:Y:S01]  /*04f0*/  HFMA2 R15, -RZ, RZ, 0, 42 ;  /* 0x00005140ff0f7431 */ /* 0x008fe200000001ff */
[----:B------:R-:W-:Y:S01]  /*0500*/  PRMT R8, R8, 0x5410, R0 ;  /* 0x0000541008087816 */ /* 0x000fe20000000000 */
[----:B------:R-:W-:Y:S01]  /*0510*/  IMAD.MOV.U32 R14, RZ, RZ, 0x5100 ;  /* 0x00005100ff0e7424 */ /* 0x000fe200078e00ff */
[----:B------:R-:W-:Y:S01]  /*0520*/  PRMT R9, R9, 0x5410, R3 ;  /* 0x0000541009097816 */ /* 0x000fe20000000003 */
[----:B------:R-:W-:Y:S01]  /*0530*/  IMAD.MOV.U32 R0, RZ, RZ, 0x5120 ;  /* 0x00005120ff007424 */ /* 0x000fe200078e00ff */
[----:B------:R-:W-:Y:S01]  /*0540*/  MOV R11, 0x51c0 ;  /* 0x000051c0000b7802 */ /* 0x000fe20000000f00 */
[----:B------:R-:W-:Y:S01]  /*0550*/  IMAD.MOV.U32 R3, RZ, RZ, 0x5160 ;  /* 0x00005160ff037424 */ /* 0x000fe200078e00ff */
[----:B------:R2:W-:Y:S02]  /*0560*/  STS.64 [UR4+0x40], R6 ;  /* 0x00004006ff007988 */ /* 0x0005e40008000a04 */
[----:B------:R-:W-:Y:S01]  /*0570*/  PRMT R14, R14, 0x5410, R0 ;  /* 0x000054100e0e7816 */ /* 0x000fe20000000000 */
[----:B------:R-:W-:Y:S01]  /*0580*/  IMAD.MOV.U32 R0, RZ, RZ, 0x51a0 ;  /* 0x000051a0ff007424 */ /* 0x000fe200078e00ff */
[----:B------:R-:W-:Y:S01]  /*0590*/  PRMT R15, R15, 0x5410, R3 ;  /* 0x000054100f0f7816 */ /* 0x000fe20000000003 */
[----:B------:R-:W-:-:S02]  /*05a0*/  IMAD.MOV.U32 R3, RZ, RZ, 0x51e0 ;  /* 0x000051e0ff037424 */ /* 0x000fc400078e00ff */
[----:B0-----:R-:W-:Y:S02]  /*05b0*/  HFMA2 R5, -RZ, RZ, 0, 50 ;  /* 0x00005240ff057431 */ /* 0x001fe400000001ff */
[----:B------:R-:W-:Y:S01]  /*05c0*/  IMAD.MOV.U32 R4, RZ, RZ, 0x5200 ;  /* 0x00005200ff047424 */ /* 0x000fe200078e00ff */
[----:B------:R-:W-:Y:S01]  /*05d0*/  PRMT R10, R10, 0x5410, R0 ;  /* 0x000054100a0a7816 */ /* 0x000fe20000000000 */
[----:B------:R-:W-:Y:S01]  /*05e0*/  IMAD.MOV.U32 R0, RZ, RZ, 0x5220 ;  /* 0x00005220ff007424 */ /* 0x000fe200078e00ff */
[----:B------:R-:W-:Y:S01]  /*05f0*/  PRMT R11, R11, 0x5410, R3 ;  /* 0x000054100b0b7816 */ /* 0x000fe20000000003 */
[----:B------:R-:W-:Y:S01]  /*0600*/  IMAD.MOV.U32 R3, RZ, RZ, 0x5260 ;  /* 0x00005260ff037424 */ /* 0x000fe200078e00ff */
[----:B------:R0:W-:Y:S02]  /*0610*/  STS.64 [UR4+0x48], R8 ;  /* 0x00004808ff007988 */ /* 0x0001e40008000a04 */
[----:B------:R-:W-:Y:S01]  /*0620*/  PRMT R4, R4, 0x5410, R0 ;  /* 0x0000541004047816 */ /* 0x000fe20000000000 */
[----:B--2---:R-:W-:Y:S01]  /*0630*/  IMAD.MOV.U32 R6, RZ, RZ, 0x5280 ;  /* 0x00005280ff067424 */ /* 0x004fe200078e00ff */
        /* <DEDUP_REMOVED lines=11> */
[----:B------:R0:W-:Y:S04]  /*06f0*/  STS.64 [UR4+0x30], R12 ;  /* 0x0000300cff007988 */ /* 0x0001e80008000a04 */
[----:B------:R-:W-:Y:S01]  /*0700*/  PRMT R8, R8, 0x5410, R0 ;  /* 0x0000541008087816 */ /* 0x000fe20000000000 */
[----:B------:R-:W-:Y:S01]  /*0710*/  IMAD.MOV.U32 R0, RZ, RZ, 0x53a0 ;  /* 0x000053a0ff007424 */ /* 0x000fe200078e00ff */
[----:B--2---:R-:W-:Y:S01]  /*0720*/  MOV R15, 0x53c0 ;  /* 0x000053c0000f7802 */ /* 0x004fe20000000f00 */
[----:B------:R-:W-:Y:S01]  /*0730*/  IMAD.MOV.U32 R14, RZ, RZ, 0x5380 ;  /* 0x00005380ff0e7424 */ /* 0x000fe200078e00ff */
[----:B------:R-:W-:Y:S01]  /*0740*/  PRMT R9, R9, 0x5410, R3 ;  /* 0x0000541009097816 */ /* 0x000fe20000000003 */
[----:B------:R-:W-:Y:S01]  /*0750*/  IMAD.MOV.U32 R3, RZ, RZ, 0x53e0 ;  /* 0x000053e0ff037424 */ /* 0x000fe200078e00ff */
[----:B------:R2:W-:Y:S02]  /*0760*/  STS.64 [UR4+0x60], R4 ;  /* 0x00006004ff007988 */ /* 0x0005e40008000a04 */
[----:B------:R-:W-:Y:S01]  /*0770*/  PRMT R14, R14, 0x5410, R0 ;  /* 0x000054100e0e7816 */ /* 0x000fe20000000000 */
[----:B------:R-:W-:-:S02]  /*0780*/  IMAD.MOV.U32 R0, RZ, RZ, 0x5410 ;  /* 0x00005410ff007424 */ /* 0x000fc400078e00ff */
[----:B0-----:R-:W-:Y:S01]  /*0790*/  HFMA2 R13, -RZ, RZ, 0, 66 ;  /* 0x00005420ff0d7431 */ /* 0x001fe200000001ff */
[----:B------:R-:W-:Y:S01]  /*07a0*/  PRMT R15, R15, 0x5410, R3 ;  /* 0x000054100f0f7816 */ /* 0x000fe20000000003 */
[----:B------:R-:W-:Y:S01]  /*07b0*/  IMAD.MOV.U32 R12, RZ, RZ, 0x5400 ;  /* 0x00005400ff0c7424 */ /* 0x000fe200078e00ff */
[----:B------:R0:W-:Y:S01]  /*07c0*/  STS.64 [UR4+0x68], R6 ;  /* 0x00006806ff007988 */ /* 0x0001e20008000a04 */
[----:B------:R-:W-:-:S03]  /*07d0*/  IMAD.MOV.U32 R3, RZ, RZ, 0x5430 ;  /* 0x00005430ff037424 */ /* 0x000fc600078e00ff */
[----:B------:R-:W-:Y:S01]  /*07e0*/  PRMT R12, R12, 0x5410, R0 ;  /* 0x000054100c0c7816 */ /* 0x000fe20000000000 */
[----:B------:R-:W-:Y:S01]  /*07f0*/  IMAD.MOV.U32 R0, RZ, RZ, 0x5450 ;  /* 0x00005450ff007424 */ /* 0x000fe200078e00ff */
[----:B------:R3:W-:Y:S01]  /*0800*/  STS.64 [UR4+0x70], R8 ;  /* 0x00007008ff007988 */ /* 0x0007e20008000a04 */
[----:B------:R-:W-:Y:S01]  /*0810*/  PRMT R13, R13, 0x5410, R3 ;  /* 0x000054100d0d7816 */ /* 0x000fe20000000003 */
[----:B--2---:R-:W-:Y:S01]  /*0820*/  IMAD.MOV.U32 R4, RZ, RZ, 0x5440 ;  /* 0x00005440ff047424 */ /* 0x004fe200078e00ff */
[----:B------:R-:W-:Y:S01]  /*0830*/  MOV R5, 0x5460 ;  /* 0x0000546000057802 */ /* 0x000fe20000000f00 */
[----:B------:R-:W-:Y:S01]  /*0840*/  IMAD.MOV.U32 R3, RZ, RZ, 0x5470 ;  /* 0x00005470ff037424 */ /* 0x000fe200078e00ff */
[----:B------:R2:W-:Y:S02]  /*0850*/  STS.64 [UR4+0x78], R14 ;  /* 0x0000780eff007988 */ /* 0x0005e40008000a04 */
[----:B------:R-:W-:Y:S01]  /*0860*/  PRMT R4, R4, 0x5410, R0 ;  /* 0x0000541004047816 */ /* 0x000fe20000000000 */
[----:B0-----:R-:W-:Y:S01]  /*0870*/  HFMA2 R7, -RZ, RZ, 0, 74 ;  /* 0x000054a0ff077431 */ /* 0x001fe200000001ff */
[----:B------:R-:W-:Y:S01]  /*0880*/  PRMT R5, R5, 0x5410, R3 ;  /* 0x0000541005057816 */ /* 0x000fe20000000003 */
[----:B------:R-:W-:Y:S01]  /*0890*/  IMAD.MOV.U32 R6, RZ, RZ, 0x5480 ;  /* 0x00005480ff067424 */ /* 0x000fe200078e00ff */
[----:B------:R0:W-:Y:S01]  /*08a0*/  STS.64 [UR4+0x58], R10 ;  /* 0x0000580aff007988 */ /* 0x0001e20008000a04 */
[----:B------:R-:W-:-:S02]  /*08b0*/  IMAD.MOV.U32 R0, RZ, RZ, 0x5490 ;  /* 0x00005490ff007424 */ /* 0x000fc400078e00ff */
[----:B------:R-:W-:Y:S01]  /*08c0*/  IMAD.MOV.U32 R3, RZ, RZ, 0x54b0 ;  /* 0x000054b0ff037424 */ /* 0x000fe200078e00ff */
[----:B---3--:R-:W-:Y:S01]  /*08d0*/  MOV R9, 0x54e0 ;  /* 0x000054e000097802 */ /* 0x008fe20000000f00 */
[----:B------:R-:W-:Y:S01]  /*08e0*/  IMAD.MOV.U32 R8, RZ, RZ, 0x54c0 ;  /* 0x000054c0ff087424 */ /* 0x000fe200078e00ff */
[----:B------:R-:W-:Y:S01]  /*08f0*/  PRMT R6, R6, 0x5410, R0 ;  /* 0x0000541006067816 */ /* 0x000fe20000000000 */
[----:B------:R-:W-:Y:S01]  /*0900*/  IMAD.MOV.U32 R0, RZ, RZ, 0x54d0 ;  /* 0x000054d0ff007424 */ /* 0x000fe200078e00ff */
[----:B------:R-:W-:Y:S01]  /*0910*/  PRMT R7, R7, 0x5410, R3 ;  /* 0x0000541007077816 */ /* 0x000fe20000000003 */
[----:B------:R-:W-:Y:S02]  /*0920*/  IMAD.MOV.U32 R3, RZ, RZ, 0x54f0 ;  /* 0x000054f0ff037424 */ /* 0x000fe400078e00ff */
[----:B--2---:R-:W-:Y:S02]  /*0930*/  HFMA2 R15, -RZ, RZ, 0, 82 ;  /* 0x00005520ff0f7431 */ /* 0x004fe400000001ff */
[----:B------:R-:W-:Y:S01]  /*0940*/  IMAD.MOV.U32 R14, RZ, RZ, 0x5500 ;  /* 0x00005500ff0e7424 */ /* 0x000fe200078e00ff */
[----:B------:R-:W-:Y:S01]  /*0950*/  PRMT R8, R8, 0x5410, R0 ;  /* 0x0000541008087816 */ /* 0x000fe20000000000 */
[----:B------:R-:W-:Y:S01]  /*0960*/  IMAD.MOV.U32 R0, RZ, RZ, 0x5510 ;  /* 0x00005510ff007424 */ /* 0x000fe200078e00ff */
[----:B------:R-:W-:Y:S01]  /*0970*/  PRMT R9, R9, 0x5410, R3 ;  /* 0x0000541009097816 */ /* 0x000fe20000000003 */
[----:B------:R-:W-:Y:S01]  /*0980*/  IMAD.MOV.U32 R3, RZ, RZ, 0x5530 ;  /* 0x00005530ff037424 */ /* 0x000fe200078e00ff */
[----:B------:R2:W-:Y:S01]  /*0990*/  STS.64 [UR4+0x88], R4 ;  /* 0x00008804ff007988 */ /* 0x0005e20008000a04 */
[----:B0-----:R-:W-:Y:S01]  /*09a0*/  IMAD.MOV.U32 R10, RZ, RZ, 0x5540 ;  /* 0x00005540ff0a7424 */ /* 0x001fe200078e00ff */
[----:B------:R-:W-:Y:S01]  /*09b0*/  PRMT R14, R14, 0x5410, R0 ;  /* 0x000054100e0e7816 */ /* 0x000fe20000000000 */
[----:B------:R-:W-:Y:S01]  /*09c0*/  IMAD.MOV.U32 R0, RZ, RZ, 0x5550 ;  /* 0x00005550ff007424 */ /* 0x000fe200078e00ff */
[----:B------:R-:W-:Y:S01]  /*09d0*/  PRMT R15, R15, 0x5410, R3 ;  /* 0x000054100f0f7816 */ /* 0x000fe20000000003 */
[----:B------:R-:W-:Y:S01]  /*09e0*/  IMAD.MOV.U32 R3, RZ, RZ, 0x5570 ;  /* 0x00005570ff037424 */ /* 0x000fe200078e00ff */
[----:B------:R-:W-:Y:S01]  /*09f0*/  MOV R11, 0x5560 ;  /* 0x00005560000b7802 */ /* 0x000fe20000000f00 */
[----:B------:R0:W-:Y:S01]  /*0a00*/  STS.64 [UR4+0x90], R6 ;  /* 0x00009006ff007988 */ /* 0x0001e20008000a04 */
[----:B------:R-:W-:Y:S01]  /*0a10*/  PRMT R10, R10, 0x5410, R0 ;  /* 0x000054100a0a7816 */ /* 0x000fe20000000000 */
[----:B------:R-:W-:Y:S01]  /*0a20*/  IMAD.MOV.U32 R0, RZ, RZ, 0x5590 ;  /* 0x00005590ff007424 */ /* 0x000fe200078e00ff */
[----:B------:R-:W-:Y:S01]  /*0a30*/  PRMT R11, R11, 0x5410, R3 ;  /* 0x000054100b0b7816 */ /* 0x000fe20000000003 */
[----:B------:R-:W-:Y:S01]  /*0a40*/  IMAD.MOV.U32 R3, RZ, RZ, 0x55b0 ;  /* 0x000055b0ff037424 */ /* 0x000fe200078e00ff */
[----:B------:R3:W-:Y:S01]  /*0a50*/  STS.64 [UR4+0x98], R8 ;  /* 0x00009808ff007988 */ /* 0x0007e20008000a04 */
[----:B--2---:R-:W-:-:S02]  /*0a60*/  HFMA2 R5, -RZ, RZ, 0, 90 ;  /* 0x000055a0ff057431 */ /* 0x004fc400000001ff */
[----:B------:R-:W-:Y:S01]  /*0a70*/  IMAD.MOV.U32 R4, RZ, RZ, 0x5580 ;  /* 0x00005580ff047424 */ /* 0x000fe200078e00ff */
[----:B------:R2:W-:Y:S04]  /*0a80*/  STS.64 [UR4+0xa0], R14 ;  /* 0x0000a00eff007988 */ /* 0x0005e80008000a04 */
[----:B------:R-:W-:Y:S01]  /*0a90*/  PRMT R4, R4, 0x5410, R0 ;  /* 0x0000541004047816 */ /* 0x000fe20000000000 */
[----:B0-----:R-:W-:Y:S01]  /*0aa0*/  IMAD.MOV.U32 R6, RZ, RZ, 0x55c0 ;  /* 0x000055c0ff067424 */ /* 0x001fe200078e00ff */
[----:B------:R-:W-:Y:S01]  /*0ab0*/  MOV R7, 0x55e0 ;  /* 0x000055e000077802 */ /* 0x000fe20000000f00 */
[----:B------:R-:W-:Y:S01]  /*0ac0*/  IMAD.MOV.U32 R0, RZ, RZ, 0x55d0 ;  /* 0x000055d0ff007424 */ /* 0x000fe200078e00ff */
[----:B------:R-:W-:Y:S01]  /*0ad0*/  PRMT R5, R5, 0x5410, R3 ;  /* 0x0000541005057816 */ /* 0x000fe20000000003 */
[----:B------:R-:W-:-:S02]  /*0ae0*/  IMAD.MOV.U32 R3, RZ, RZ, 0x55f0 ;  /* 0x000055f0ff037424 */ /* 0x000fc400078e00ff */
[----:B---3--:R-:W-:Y:S02]  /*0af0*/  HFMA2 R9, -RZ, RZ, 0, 98 ;  /* 0x00005620ff097431 */ /* 0x008fe400000001ff */
[----:B------:R-:W-:Y:S01]  /*0b00*/  IMAD.MOV.U32 R8, RZ, RZ, 0x5600 ;  /* 0x00005600ff087424 */ /* 0x000fe200078e00ff */
[----:B------:R-:W-:Y:S01]  /*0b10*/  PRMT R6, R6, 0x5410, R0 ;  /* 0x0000541006067816 */ /* 0x000fe20000000000 */
[----:B------:R-:W-:Y:S01]  /*0b20*/  IMAD.MOV.U32 R0, RZ, RZ, 0x5610 ;  /* 0x00005610ff007424 */ /* 0x000fe200078e00ff */
[----:B------:R-:W-:Y:S01]  /*0b30*/  PRMT R7, R7, 0x5410, R3 ;  /* 0x0000541007077816 */ /* 0x000fe20000000003 */
[----:B------:R-:W-:Y:S01]  /*0b40*/  IMAD.MOV.U32 R3, RZ, RZ, 0x5630 ;  /* 0x00005630ff037424 */ /* 0x000fe200078e00ff */
[----:B------:R0:W-:Y:S01]  /*0b50*/  STS.64 [UR4+0x80], R12 ;  /* 0x0000800cff007988 */ /* 0x0001e20008000a04 */
[----:B--2---:R-:W-:Y:S01]  /*0b60*/  IMAD.MOV.U32 R14, RZ, RZ, 0x5640 ;  /* 0x00005640ff0e7424 */ /* 0x004fe200078e00ff */
        /* <DEDUP_REMOVED lines=11> */
[----:B0-----:R-:W-:-:S02]  /*0c20*/  HFMA2 R13, -RZ, RZ, 0, 106 ;  /* 0x000056a0ff0d7431 */ /* 0x001fc400000001ff */
[----:B------:R-:W-:Y:S01]  /*0c30*/  IMAD.MOV.U32 R12, RZ, RZ, 0x5680 ;  /* 0x00005680ff0c7424 */ /* 0x000fe200078e00ff */
[----:B------:R0:W-:Y:S04]  /*0c40*/  STS.64 [UR4+0xc0], R8 ;  /* 0x0000c008ff007988 */ /* 0x0001e80008000a04 */
[----:B------:R-:W-:Y:S01]  /*0c50*/  PRMT R12, R12, 0x5410, R0 ;  /* 0x000054100c0c7816 */ /* 0x000fe20000000000 */
[----:B--2---:R-:W-:Y:S01]  /*0c60*/  IMAD.MOV.U32 R4, RZ, RZ, 0x56c0 ;  /* 0x000056c0ff047424 */ /* 0x004fe200078e00ff */
        /* <DEDUP_REMOVED lines=245> */
[----:B------:R2:W-:Y:S04]  /*1bc0*/  STS.64 [UR4+0x1e0], R14 ;  /* 0x0001e00eff007988 */ /* 0x0005e80008000a04 */
[----:B------:R3:W-:Y:S01]  /*1bd0*/  STS.64 [UR4+0x1c0], R12 ;  /* 0x0001c00cff007988 */ /* 0x0007e20008000a04 */
[----:B0-----:R-:W-:Y:S01]  /*1be0*/  PRMT R10, R0, 0x5410, R3 ;  /* 0x00005410000a7816 */ /* 0x001fe20000000003 */
[----:B------:R-:W-:-:S02]  /*1bf0*/  IMAD.MOV.U32 R0, RZ, RZ, 0x5be8 ;  /* 0x00005be8ff007424 */ /* 0x000fc400078e00ff */
[----:B------:R-:W-:Y:S01]  /*1c00*/  HFMA2 R11, -RZ, RZ, 0, 250 ;  /* 0x00005bd0ff0b7431 */ /* 0x000fe200000001ff */
[----:B------:R0:W-:Y:S01]  /*1c10*/  STS.64 [UR4+0x1c8], R4 ;  /* 0x0001c804ff007988 */ /* 0x0001e20008000a04 */
[----:B------:R-:W-:Y:S02]  /*1c20*/  IMAD.MOV.U32 R3, RZ, RZ, 0x5bf8 ;  /* 0x00005bf8ff037424 */ /* 0x000fe400078e00ff */
[----:B--2---:R-:W-:Y:S01]  /*1c30*/  IMAD.MOV.U32 R14, RZ, RZ, 0x5be0 ;  /* 0x00005be0ff0e7424 */ /* 0x004fe200078e00ff */
[----:B------:R-:W-:Y:S01]  /*1c40*/  MOV R15, 0x5bf0 ;  /* 0x00005bf0000f7802 */ /* 0x000fe20000000f00 */
[----:B------:R2:W-:Y:S03]  /*1c50*/  STS.64 [UR4+0x1d0], R6 ;  /* 0x0001d006ff007988 */ /* 0x0005e60008000a04 */
[----:B------:R-:W-:Y:S01]  /*1c60*/  PRMT R14, R14, 0x5410, R0 ;  /* 0x000054100e0e7816 */ /* 0x000fe20000000000 */
[----:B------:R4:W-:Y:S01]  /*1c70*/  STS.64 [UR4+0x1e8], R8 ;  /* 0x0001e808ff007988 */ /* 0x0009e20008000a04 */
[----:B------:R-:W-:-:S02]  /*1c80*/  MOV R0, 0x0 ;  /* 0x0000000000007802 */ /* 0x000fc40000000f00 */
[----:B------:R-:W-:Y:S02]  /*1c90*/  PRMT R15, R15, 0x5410, R3 ;  /* 0x000054100f0f7816 */ /* 0x000fe40000000003 */
[----:B---3--:R4:W3:Y:S01]  /*1ca0*/  LDC.64 R12, c[0x4][R0] ;  /* 0x01000000000c7b82 */ /* 0x0088e20000000a00 */
[----:B0-----:R-:W-:Y:S02]  /*1cb0*/  IMAD.MOV.U32 R4, RZ, RZ, 0x5bd8 ;  /* 0x00005bd8ff047424 */ /* 0x001fe400078e00ff */
[----:B------:R4:W-:Y:S01]  /*1cc0*/  STS.64 [UR4+0x1f8], R14 ;  /* 0x0001f80eff007988 */ /* 0x0009e20008000a04 */
[----:B-1----:R-:W-:Y:S01]  /*1cd0*/  IMAD.U32 R5, RZ, RZ, UR7 ;  /* 0x00000007ff057e24 */ /* 0x002fe2000f8e00ff */
[----:B--2---:R-:W-:Y:S02]  /*1ce0*/  CS2R R6, SRZ ;  /* 0x0000000000067805 */ /* 0x004fe4000001ff00 */
[----:B------:R-:W-:Y:S01]  /*1cf0*/  PRMT R11, R11, 0x5410, R4 ;  /* 0x000054100b0b7816 */ /* 0x000fe20000000004 */
[----:B------:R-:W-:-:S04]  /*1d00*/  IMAD.U32 R4, RZ, RZ, UR6 ;  /* 0x00000006ff047e24 */ /* 0x000fc8000f8e00ff */
[----:B------:R4:W-:Y:S01]  /*1d10*/  STS.64 [UR4+0x1f0], R10 ;  /* 0x0001f00aff007988 */ /* 0x0009e20008000a04 */
[----:B------:R-:W-:-:S06]  /*1d20*/  UIADD3 UR4, UPT, UPT, UR4, 0x10, URZ ;  /* 0x0000001004047890 */ /* 0x000fcc000fffe0ff */
[----:B------:R-:W-:-:S07]  /*1d30*/  MOV R18, UR4 ;  /* 0x0000000400127c02 */ /* 0x000fce0008000f00 */
[----:B------:R-:W-:-:S07]  /*1d40*/  LEPC R20, `(.L_x_2) ;  /* 0x000000001014794e */ /* 0x000fce0000000000 */
[----:B---34-:R-:W-:Y:S05]  /*1d50*/  CALL.ABS.NOINC R12 ;  /* 0x000000000c007343 */ /* 0x018fea0003c00000 */
.L_x_2:
[----:B------:R-:W-:Y:S02]  /*1d60*/  IMAD.MOV.U32 R23, RZ, RZ, -0x10 ;  /* 0xfffffff0ff177424 */ /* 0x000fe400078e00ff */
[----:B------:R-:W-:-:S07]  /*1d70*/  IMAD.MOV.U32 R19, RZ, RZ, 0x1e ;  /* 0x0000001eff137424 */ /* 0x000fce00078e00ff */
.L_x_23:
[----:B------:R-:W-:Y:S01]  /*1d80*/  ISETP.NE.AND P0, PT, R23, -0x8, PT ;  /* 0xfffffff81700780c */ /* 0x000fe20003f05270 */
[----:B------:R-:W-:Y:S01]  /*1d90*/  VIADD R19, R19, 0x20 ;  /* 0x0000002013137836 */ /* 0x000fe20000000000 */
[----:B------:R-:W-:Y:S04]  /*1da0*/  BSSY.RECONVERGENT B6, `(.L_x_3) ;  /* 0x000000c000067945 */ /* 0x000fe80003800200 */
[----:B------:R-:W-:-:S04]  /*1db0*/  ISETP.NE.AND P1, PT, R19, 0x21e, PT ;  /* 0x0000021e1300780c */ /* 0x000fc80003f25270 */
[----:B------:R-:W-:-:S03]  /*1dc0*/  P2R R24, PR, RZ, 0x2 ;  /* 0x00000002ff187803 */ /* 0x000fc60000000000 */
[----:B------:R-:W-:Y:S06]  /*1dd0*/  @P0 BRA `(.L_x_4) ;  /* 0x0000000000200947 */ /* 0x000fec0003800000 */
[----:B------:R-:W-:Y:S01]  /*1de0*/  MOV R8, 0x0 ;  /* 0x0000000000087802 */ /* 0x000fe20000000f00 */
[----:B------:R-:W0:Y:S01]  /*1df0*/  LDCU.64 UR4, c[0x4][0x10] ;  /* 0x01000200ff0477ac */ /* 0x000e220008000a00 */
[----:B------:R-:W-:-:S04]  /*1e00*/  CS2R R6, SRZ ;  /* 0x0000000000067805 */ /* 0x000fc8000001ff00 */
[----:B------:R-:W1:Y:S01]  /*1e10*/  LDC.64 R8, c[0x4][R8] ;  /* 0x0100000008087b82 */ /* 0x000e620000000a00 */
[----:B0-----:R-:W-:Y:S01]  /*1e20*/  MOV R4, UR4 ;  /* 0x0000000400047c02 */ /* 0x001fe20008000f00 */
[----:B------:R-:W-:-:S07]  /*1e30*/  IMAD.U32 R5, RZ, RZ, UR5 ;  /* 0x00000005ff057e24 */ /* 0x000fce000f8e00ff */
[----:B------:R-:W-:-:S07]  /*1e40*/  LEPC R20, `(.L_x_4) ;  /* 0x000000001014794e */ /* 0x000fce0000000000 */
[----:B-1----:R-:W-:Y:S05]  /*1e50*/  CALL.ABS.NOINC R8 ;  /* 0x0000000008007343 */ /* 0x002fea0003c00000 */
.L_x_4:
[----:B------:R-:W-:Y:S05]  /*1e60*/  BSYNC.RECONVERGENT B6 ;  /* 0x0000000000067941 */ /* 0x000fea0003800200 */
.L_x_3:
[----:B------:R-:W0:Y:S01]  /*1e70*/  LDS.U16 R0, [R18+-0x10] ;  /* 0xfffff00012007984 */ /* 0x000e220000000400 */
[----:B------:R-:W1:Y:S01]  /*1e80*/  LDCU UR4, c[0x0][0x2f8] ;  /* 0x00005f00ff0477ac */ /* 0x000e620008000800 */
[----:B------:R-:W-:Y:S01]  /*1e90*/  MOV R17, 0x0 ;  /* 0x0000000000117802 */ /* 0x000fe20000000f00 */
[----:B------:R-:W-:Y:S02]  /*1ea0*/  IMAD.MOV.U32 R6, RZ, RZ, R2 ;  /* 0x000000ffff067224 */ /* 0x000fe400078e0002 */
[----:B------:R-:W-:Y:S01]  /*1eb0*/  IMAD.MOV.U32 R7, RZ, RZ, R22 ;  /* 0x000000ffff077224 */ /* 0x000fe200078e0016 */
[----:B------:R2:W3:Y:S01]  /*1ec0*/  LDC.64 R8, c[0x4][R17] ;  /* 0x0100000011087b82 */ /* 0x0004e20000000a00 */
[----:B-1----:R-:W-:Y:S01]  /*1ed0*/  VIADD R16, R2, -UR4 ;  /* 0x8000000402107c36 */ /* 0x002fe20008000000 */
[----:B------:R-:W1:Y:S02]  /*1ee0*/  LDCU.64 UR4, c[0x4][0x20] ;  /* 0x01000400ff0477ac */ /* 0x000e640008000a00 */
[----:B-1----:R-:W-:Y:S01]  /*1ef0*/  IMAD.U32 R4, RZ, RZ, UR4 ;  /* 0x00000004ff047e24 */ /* 0x002fe2000f8e00ff */
[----:B------:R-:W-:Y:S01]  /*1f00*/  MOV R5, UR5 ;  /* 0x0000000500057c02 */ /* 0x000fe20008000f00 */
[----:B0-----:R-:W-:-:S04]  /*1f10*/  HADD2.F32 R0, -RZ, R0.H0_H0 ;  /* 0x20000000ff007230 */ /* 0x001fc80000004100 */
[----:B------:R-:W0:Y:S02]  /*1f20*/  F2F.F64.F32 R10, R0 ;  /* 0x00000000000a7310 */ /* 0x000e240000201800 */
[----:B0--3--:R2:W-:Y:S02]  /*1f30*/  STL.64 [R16], R10 ;  /* 0x0000000a10007387 */ /* 0x0095e40000100a00 */
[----:B------:R-:W-:-:S07]  /*1f40*/  LEPC R20, `(.L_x_5) ;  /* 0x000000001014794e */ /* 0x000fce0000000000 */
[----:B--2---:R-:W-:Y:S05]  /*1f50*/  CALL.ABS.NOINC R8 ;  /* 0x0000000008007343 */ /* 0x004fea0003c00000 */
.L_x_5:
[----:B------:R-:W0:Y:S01]  /*1f60*/  LDS.U16 R0, [R18+-0xe] ;  /* 0xfffff20012007984 */ /* 0x000e220000000400 */
[----:B------:R1:W2:Y:S01]  /*1f70*/  LDC.64 R8, c[0x4][R17] ;  /* 0x0100000011087b82 */ /* 0x0002a20000000a00 */
[----:B------:R-:W3:Y:S01]  /*1f80*/  LDCU.64 UR4, c[0x4][0x20] ;  /* 0x01000400ff0477ac */ /* 0x000ee20008000a00 */
[----:B------:R-:W-:Y:S02]  /*1f90*/  IMAD.MOV.U32 R6, RZ, RZ, R2 ;  /* 0x000000ffff067224 */ /* 0x000fe400078e0002 */
[----:B------:R-:W-:Y:S02]  /*1fa0*/  IMAD.MOV.U32 R7, RZ, RZ, R22 ;  /* 0x000000ffff077224 */ /* 0x000fe400078e0016 */
[----:B---3--:R-:W-:Y:S01]  /*1fb0*/  IMAD.U32 R4, RZ, RZ, UR4 ;  /* 0x00000004ff047e24 */ /* 0x008fe2000f8e00ff */
[----:B------:R-:W-:Y:S01]  /*1fc0*/  MOV R5, UR5 ;  /* 0x0000000500057c02 */ /* 0x000fe20008000f00 */
[----:B0-----:R-:W-:-:S04]  /*1fd0*/  HADD2.F32 R0, -RZ, R0.H0_H0 ;  /* 0x20000000ff007230 */ /* 0x001fc80000004100 */
[----:B------:R-:W0:Y:S02]  /*1fe0*/  F2F.F64.F32 R10, R0 ;  /* 0x00000000000a7310 */ /* 0x000e240000201800 */
[----:B0-2---:R1:W-:Y:S02]  /*1ff0*/  STL.64 [R16], R10 ;  /* 0x0000000a10007387 */ /* 0x0053e40000100a00 */
[----:B------:R-:W-:-:S07]  /*2000*/  LEPC R20, `(.L_x_6) ;  /* 0x000000001014794e */ /* 0x000fce0000000000 */
[----:B-1----:R-:W-:Y:S05]  /*2010*/  CALL.ABS.NOINC R8 ;  /* 0x0000000008007343 */ /* 0x002fea0003c00000 */
.L_x_6:
        /* <DEDUP_REMOVED lines=12> */
.L_x_7:
        /* <DEDUP_REMOVED lines=12> */
.L_x_8:
        /* <DEDUP_REMOVED lines=12> */
.L_x_9:
        /* <DEDUP_REMOVED lines=12> */
.L_x_10:
        /* <DEDUP_REMOVED lines=12> */
.L_x_11:
        /* <DEDUP_REMOVED lines=12> */
.L_x_12:
[----:B------:R0:W1:Y:S01]  /*24a0*/  LDC.64 R8, c[0x4][R17] ;  /* 0x0100000011087b82 */ /* 0x0000620000000a00 */
[----:B------:R-:W2:Y:S01]  /*24b0*/  LDCU.64 UR4, c[0x4][0x18] ;  /* 0x01000300ff0477ac */ /* 0x000ea20008000a00 */
[----:B------:R-:W-:Y:S01]  /*24c0*/  CS2R R6, SRZ ;  /* 0x0000000000067805 */ /* 0x000fe2000001ff00 */
[----:B--2---:R-:W-:Y:S01]  /*24d0*/  IMAD.U32 R4, RZ, RZ, UR4 ;  /* 0x00000004ff047e24 */ /* 0x004fe2000f8e00ff */
[----:B0-----:R-:W-:-:S07]  /*24e0*/  MOV R5, UR5 ;  /* 0x0000000500057c02 */ /* 0x001fce0008000f00 */
[----:B------:R-:W-:-:S07]  /*24f0*/  LEPC R20, `(.L_x_13) ;  /* 0x000000001014794e */ /* 0x000fce0000000000 */
[----:B-1----:R-:W-:Y:S05]  /*2500*/  CALL.ABS.NOINC R8 ;  /* 0x0000000008007343 */ /* 0x002fea0003c00000 */
.L_x_13:
[----:B------:R-:W0:Y:S01]  /*2510*/  LDS.U16 R0, [R18] ;  /* 0x0000000012007984 */ /* 0x000e220000000400 */
[----:B------:R1:W2:Y:S01]  /*2520*/  LDC.64 R8, c[0x4][R17] ;  /* 0x0100000011087b82 */ /* 0x0002a20000000a00 */
[----:B------:R-:W3:Y:S01]  /*2530*/  LDCU.64 UR4, c[0x4][0x20] ;  /* 0x01000400ff0477ac */ /* 0x000ee20008000a00 */
[----:B------:R-:W-:Y:S01]  /*2540*/  IMAD.MOV.U32 R6, RZ, RZ, R2 ;  /* 0x000000ffff067224 */ /* 0x000fe200078e0002 */
[----:B------:R-:W-:Y:S01]  /*2550*/  MOV R7, R22 ;  /* 0x0000001600077202 */ /* 0x000fe20000000f00 */
[----:B---3--:R-:W-:Y:S02]  /*2560*/  IMAD.U32 R4, RZ, RZ, UR4 ;  /* 0x00000004ff047e24 */ /* 0x008fe4000f8e00ff */
[----:B------:R-:W-:Y:S02]  /*2570*/  IMAD.U32 R5, RZ, RZ, UR5 ;  /* 0x00000005ff057e24 */ /* 0x000fe4000f8e00ff */
[----:B0-----:R-:W-:-:S04]  /*2580*/  HADD2.F32 R0, -RZ, R0.H0_H0 ;  /* 0x20000000ff007230 */ /* 0x001fc80000004100 */
[----:B------:R-:W0:Y:S02]  /*2590*/  F2F.F64.F32 R10, R0 ;  /* 0x00000000000a7310 */ /* 0x000e240000201800 */
[----:B0-2---:R1:W-:Y:S02]  /*25a0*/  STL.64 [R16], R10 ;  /* 0x0000000a10007387 */ /* 0x0053e40000100a00 */
[----:B------:R-:W-:-:S07]  /*25b0*/  LEPC R20, `(.L_x_14) ;  /* 0x000000001014794e */ /* 0x000fce0000000000 */
[----:B-1----:R-:W-:Y:S05]  /*25c0*/  CALL.ABS.NOINC R8 ;  /* 0x0000000008007343 */ /* 0x002fea0003c00000 */
.L_x_14:
[----:B------:R-:W0:Y:S01]  /*25d0*/  LDS.U16 R0, [R18+0x2] ;  /* 0x0000020012007984 */ /* 0x000e220000000400 */
        /* <DEDUP_REMOVED lines=11> */
.L_x_15:
        /* <DEDUP_REMOVED lines=12> */
.L_x_16:
        /* <DEDUP_REMOVED lines=12> */
.L_x_17:
        /* <DEDUP_REMOVED lines=12> */
.L_x_18:
        /* <DEDUP_REMOVED lines=12> */
.L_x_19:
        /* <DEDUP_REMOVED lines=12> */
.L_x_20:
        /* <DEDUP_REMOVED lines=12> */
.L_x_21:
[----:B------:R0:W1:Y:S01]  /*2b10*/  LDC.64 R8, c[0x4][R17] ;  /* 0x0100000011087b82 */ /* 0x0000620000000a00 */
[----:B------:R-:W2:Y:S01]  /*2b20*/  LDCU.64 UR4, c[0x4][0x10] ;  /* 0x01000200ff0477ac */ /* 0x000ea20008000a00 */
[----:B------:R-:W-:Y:S01]  /*2b30*/  CS2R R6, SRZ ;  /* 0x0000000000067805 */ /* 0x000fe2000001ff00 */
[----:B--2---:R-:W-:Y:S02]  /*2b40*/  IMAD.U32 R4, RZ, RZ, UR4 ;  /* 0x00000004ff047e24 */ /* 0x004fe4000f8e00ff */
[----:B0-----:R-:W-:-:S07]  /*2b50*/  IMAD.U32 R5, RZ, RZ, UR5 ;  /* 0x00000005ff057e24 */ /* 0x001fce000f8e00ff */
[----:B------:R-:W-:-:S07]  /*2b60*/  LEPC R20, `(.L_x_22) ;  /* 0x000000001014794e */ /* 0x000fce0000000000 */
[----:B-1----:R-:W-:Y:S05]  /*2b70*/  CALL.ABS.NOINC R8 ;  /* 0x0000000008007343 */ /* 0x002fea0003c00000 */
.L_x_22:
[----:B------:R-:W-:Y:S01]  /*2b80*/  ISETP.NE.AND P6, PT, R24, RZ, PT ;  /* 0x000000ff1800720c */ /* 0x000fe20003fc5270 */
[----:B------:R-:W-:Y:S01]  /*2b90*/  VIADD R23, R23, 0x1 ;  /* 0x0000000117177836 */ /* 0x000fe20000000000 */
[----:B------:R-:W-:-:S11]  /*2ba0*/  IADD3 R18, PT, PT, R18, 0x20, RZ ;  /* 0x0000002012127810 */ /* 0x000fd60007ffe0ff */
[----:B------:R-:W-:Y:S05]  /*2bb0*/  @P6 BRA `(.L_x_23) ;  /* 0xfffffff000706947 */ /* 0x000fea000383ffff */
.L_x_1:
[----:B------:R-:W-:Y:S05]  /*2bc0*/  BSYNC.RECONVERGENT B7 ;  /* 0x0000000000077941 */ /* 0x000fea0003800200 */
.L_x_0:
[----:B------:R-:W0:Y:S01]  /*2bd0*/  S2UR UR5, SR_CgaCtaId ;  /* 0x00000000000579c3 */ /* 0x000e220000008800 */
[----:B------:R-:W-:Y:S01]  /*2be0*/  IMAD.SHL.U32 R0, R26, 0x10, RZ ;  /* 0x000000101a007824 */ /* 0x000fe200078e00ff */
[----:B------:R-:W-:Y:S01]  /*2bf0*/  SHF.R.U32.HI R3, RZ, 0x1, R26 ;  /* 0x00000001ff037819 */ /* 0x000fe2000001161a */
[----:B------:R-:W-:Y:S01]  /*2c00*/  UMOV UR4, 0x400 ;  /* 0x0000040000047882 */ /* 0x000fe20000000000 */
[----:B------:R-:W-:Y:S01]  /*2c10*/  MOV R23, 0x0 ;  /* 0x0000000000177802 */ /* 0x000fe20000000f00 */
[----:B------:R-:W-:Y:S01]  /*2c20*/  STL [R1+0x10], R26 ;  /* 0x0000101a01007387 */ /* 0x000fe20000100800 */
[----:B------:R-:W-:Y:S02]  /*2c30*/  LOP3.LUT R0, R0, 0xf0, RZ, 0xc0, !PT ;  /* 0x000000f000007812 */ /* 0x000fe400078ec0ff */
[----:B------:R-:W-:Y:S01]  /*2c40*/  LOP3.LUT R3, R3, 0x1f8, RZ, 0xc0, !PT ;  /* 0x000001f803037812 */ /* 0x000fe200078ec0ff */
[----:B------:R1:W2:Y:S01]  /*2c50*/  LDC.64 R8, c[0x4][R23] ;  /* 0x0100000017087b82 */ /* 0x0002a20000000a00 */
[----:B------:R-:W-:-:S02]  /*2c60*/  IADD3 R25, P0, PT, R2, 0x10, RZ ;  /* 0x0000001002197810 */ /* 0x000fc40007f1e0ff */
[----:B------:R-:W-:Y:S01]  /*2c70*/  ISETP.NE.AND P1, PT, R26, RZ, PT ;  /* 0x000000ff1a00720c */ /* 0x000fe20003f25270 */
[----:B------:R-:W-:Y:S02]  /*2c80*/  IMAD.IADD R0, R0, 0x1, R3 ;  /* 0x0000000100007824 */ /* 0x000fe400078e0203 */
[----:B------:R-:W-:Y:S02]  /*2c90*/  IMAD.X R24, RZ, RZ, R22, P0 ;  /* 0x000000ffff187224 */ /* 0x000fe400000e0616 */
[----:B------:R-:W-:Y:S02]  /*2ca0*/  IMAD.MOV.U32 R6, RZ, RZ, R25 ;  /* 0x000000ffff067224 */ /* 0x000fe400078e0019 */
[----:B------:R-:W-:Y:S01]  /*2cb0*/  IMAD.MOV.U32 R7, RZ, RZ, R24 ;  /* 0x000000ffff077224 */ /* 0x000fe200078e0018 */
[----:B0-----:R-:W-:-:S06]  /*2cc0*/  ULEA UR4, UR5, UR4, 0x18 ;  /* 0x0000000405047291 */ /* 0x001fcc000f8ec0ff */
[----:B------:R-:W-:-:S05]  /*2cd0*/  LEA R16, R0, UR4, 0x1 ;  /* 0x0000000400107c11 */ /* 0x000fca000f8e08ff */
[----:B------:R-:W0:Y:S01]  /*2ce0*/  LDS.U16 R0, [R16] ;  /* 0x0000000010007984 */ /* 0x000e220000000400 */
[----:B------:R-:W3:Y:S02]  /*2cf0*/  LDCU.64 UR4, c[0x4][0x28] ;  /* 0x01000500ff0477ac */ /* 0x000ee40008000a00 */
[----:B---3--:R-:W-:Y:S01]  /*2d00*/  MOV R4, UR4 ;  /* 0x0000000400047c02 */ /* 0x008fe20008000f00 */
[----:B------:R-:W-:Y:S02]  /*2d10*/  IMAD.U32 R5, RZ, RZ, UR5 ;  /* 0x00000005ff057e24 */ /* 0x000fe4000f8e00ff */
[----:B0-----:R-:W-:-:S04]  /*2d20*/  HADD2.F32 R0, -RZ, R0.H0_H0 ;  /* 0x20000000ff007230 */ /* 0x001fc80000004100 */
[----:B------:R0:W3:Y:S02]  /*2d30*/  F2F.F64.F32 R10, R0 ;  /* 0x00000000000a7310 */ /* 0x0000e40000201800 */
[----:B0-----:R-:W-:Y:S01]  /*2d40*/  P2R R0, PR, RZ, 0x2 ;  /* 0x00000002ff007803 */ /* 0x001fe20000000000 */
[----:B--23--:R1:W-:Y:S06]  /*2d50*/  STL.64 [R1+0x18], R10 ;  /* 0x0000180a01007387 */ /* 0x00c3ec0000100a00 */
[----:B------:R-:W-:-:S07]  /*2d60*/  LEPC R20, `(.L_x_24) ;  /* 0x000000001014794e */ /* 0x000fce0000000000 */
[----:B-1----:R-:W-:Y:S05]  /*2d70*/  CALL.ABS.NOINC R8 ;  /* 0x0000000008007343 */ /* 0x002fea0003c00000 */
.L_x_24:
[----:B------:R-:W-:Y:S01]  /*2d80*/  ISETP.NE.AND P6, PT, R26, RZ, PT ;  /* 0x000000ff1a00720c */ /* 0x000fe20003fc5270 */
[----:B------:R-:W-:Y:S05]  /*2d90*/  WARPSYNC.ALL ;  /* 0x0000000000007948 */ /* 0x000fea0003800000 */
[----:B------:R-:W0:Y:S01]  /*2da0*/  LDSM.16.M88.4 R16, [R16] ;  /* 0x000000001010783b */ /* 0x000e220000000200 */
[----:B------:R-:W-:Y:S06]  /*2db0*/  BSSY.RECONVERGENT B6, `(.L_x_25) ;  /* 0x000003d000067945 */ /* 0x000fec0003800200 */
[----:B------:R-:W-:Y:S05]  /*2dc0*/  @P6 BRA `(.L_x_26) ;  /* 0x0000000000ec6947 */ /* 0x000fea0003800000 */
[----:B------:R1:W2:Y:S01]  /*2dd0*/  LDC.64 R8, c[0x4][R23] ;  /* 0x0100000017087b82 */ /* 0x0002a20000000a00 */
[----:B------:R-:W3:Y:S01]  /*2de0*/  LDCU.64 UR4, c[0x4][0x30] ;  /* 0x01000600ff0477ac */ /* 0x000ee20008000a00 */
[----:B------:R-:W-:Y:S02]  /*2df0*/  CS2R R6, SRZ ;  /* 0x0000000000067805 */ /* 0x000fe4000001ff00 */
[----:B---3--:R-:W-:Y:S01]  /*2e00*/  MOV R4, UR4 ;  /* 0x0000000400047c02 */ /* 0x008fe20008000f00 */
[----:B-1----:R-:W-:-:S07]  /*2e10*/  IMAD.U32 R5, RZ, RZ, UR5 ;  /* 0x00000005ff057e24 */ /* 0x002fce000f8e00ff */
[----:B------:R-:W-:-:S07]  /*2e20*/  LEPC R20, `(.L_x_27) ;  /* 0x000000001014794e */ /* 0x000fce0000000000 */
[----:B0-2---:R-:W-:Y:S05]  /*2e30*/  CALL.ABS.NOINC R8 ;  /* 0x0000000008007343 */ /* 0x005fea0003c00000 */
.L_x_27:
[--C-:B------:R-:W-:Y:S01]  /*2e40*/  HADD2.F32 R8, -RZ, R16.reuse.H0_H0 ;  /* 0x20000010ff087230 */ /* 0x100fe20000004100 */
[----:B------:R0:W1:Y:S01]  /*2e50*/  LDC.64 R12, c[0x4][R23] ;  /* 0x01000000170c7b82 */ /* 0x0000620000000a00 */
[----:B------:R-:W-:Y:S01]  /*2e60*/  HADD2.F32 R10, -RZ, R16.H1_H1 ;  /* 0x30000010ff0a7230 */ /* 0x000fe20000004100 */
[----:B------:R-:W2:Y:S01]  /*2e70*/  LDCU.64 UR4, c[0x4][0x38] ;  /* 0x01000700ff0477ac */ /* 0x000ea20008000a00 */
[----:B------:R-:W-:Y:S01]  /*2e80*/  MOV R6, R25 ;  /* 0x0000001900067202 */ /* 0x000fe20000000f00 */
[----:B------:R-:W-:Y:S01]  /*2e90*/  IMAD.MOV.U32 R7, RZ, RZ, R24 ;  /* 0x000000ffff077224 */ /* 0x000fe200078e0018 */
[----:B------:R-:W-:Y:S08]  /*2ea0*/  F2F.F64.F32 R8, R8 ;  /* 0x0000000800087310 */ /* 0x000ff00000201800 */
[----:B------:R-:W3:Y:S01]  /*2eb0*/  F2F.F64.F32 R10, R10 ;  /* 0x0000000a000a7310 */ /* 0x000ee20000201800 */
[----:B--2---:R-:W-:-:S02]  /*2ec0*/  IMAD.U32 R4, RZ, RZ, UR4 ;  /* 0x00000004ff047e24 */ /* 0x004fc4000f8e00ff */
[----:B------:R-:W-:Y:S01]  /*2ed0*/  IMAD.U32 R5, RZ, RZ, UR5 ;  /* 0x00000005ff057e24 */ /* 0x000fe2000f8e00ff */
[----:B---3--:R0:W-:Y:S06]  /*2ee0*/  STL.128 [R1+0x10], R8 ;  /* 0x0000100801007387 */ /* 0x0081ec0000100c00 */
[----:B------:R-:W-:-:S07]  /*2ef0*/  LEPC R20, `(.L_x_28) ;  /* 0x000000001014794e */ /* 0x000fce0000000000 */
[----:B01----:R-:W-:Y:S05]  /*2f00*/  CALL.ABS.NOINC R12 ;  /* 0x000000000c007343 */ /* 0x003fea0003c00000 */
.L_x_28:
        /* <DEDUP_REMOVED lines=13> */
.L_x_29:
        /* <DEDUP_REMOVED lines=13> */
.L_x_30:
        /* <DEDUP_REMOVED lines=13> */
.L_x_26:
[----:B------:R-:W-:Y:S05]  /*3180*/  BSYNC.RECONVERGENT B6 ;  /* 0x0000000000067941 */ /* 0x000fea0003800200 */
.L_x_25:
[----:B------:R-:W1:Y:S01]  /*3190*/  LDC.64 R24, c[0x0][0x358] ;  /* 0x0000d600ff187b82 */ /* 0x000e620000000a00 */
[C---:B------:R-:W-:Y:S02]  /*31a0*/  ISETP.GT.U32.AND P0, PT, R26.reuse, 0x1f, PT ;  /* 0x0000001f1a00780c */ /* 0x040fe40003f04070 */
[----:B------:R-:W-:-:S11]  /*31b0*/  ISETP.NE.AND P1, PT, R26, RZ, PT ;  /* 0x000000ff1a00720c */ /* 0x000fd60003f25270 */
[----:B------:R-:W-:Y:S05]  /*31c0*/  @P0 BRA `(.L_x_31) ;  /* 0x0000000000440947 */ /* 0x000fea0003800000 */
[----:B------:R-:W2:Y:S01]  /*31d0*/  LDC.64 R4, c[0x0][0x380] ;  /* 0x0000e000ff047b82 */ /* 0x000ea20000000a00 */
[----:B------:R-:W-:Y:S01]  /*31e0*/  IMAD.SHL.U32 R0, R26, 0x2, RZ ;  /* 0x000000021a007824 */ /* 0x000fe200078e00ff */
[----:B-1----:R-:W-:Y:S02]  /*31f0*/  R2UR UR4, R24 ;  /* 0x00000000180472ca */ /* 0x002fe400000e0000 */
[C---:B------:R-:W-:Y:S02]  /*3200*/  R2UR UR5, R25.reuse ;  /* 0x00000000190572ca */ /* 0x040fe400000e0000 */
[----:B------:R-:W-:Y:S02]  /*3210*/  LOP3.LUT R3, R0, 0x38, RZ, 0xc0, !PT ;  /* 0x0000003800037812 */ /* 0x000fe400078ec0ff */
[----:B------:R-:W-:Y:S02]  /*3220*/  R2UR UR6, R24 ;  /* 0x00000000180672ca */ /* 0x000fe400000e0000 */
[----:B------:R-:W-:-:S02]  /*3230*/  R2UR UR7, R25 ;  /* 0x00000000190772ca */ /* 0x000fc400000e0000 */
[C---:B------:R-:W-:Y:S02]  /*3240*/  R2UR UR8, R24.reuse ;  /* 0x00000000180872ca */ /* 0x040fe400000e0000 */
[C---:B------:R-:W-:Y:S02]  /*3250*/  R2UR UR9, R25.reuse ;  /* 0x00000000190972ca */ /* 0x040fe400000e0000 */
[----:B------:R-:W-:Y:S02]  /*3260*/  R2UR UR10, R24 ;  /* 0x00000000180a72ca */ /* 0x000fe400000e0000 */
[----:B------:R-:W-:Y:S02]  /*3270*/  R2UR UR11, R25 ;  /* 0x00000000190b72ca */ /* 0x000fe400000e0000 */
[----:B------:R-:W-:-:S05]  /*3280*/  LOP3.LUT R3, R3, 0x3, R26, 0xf8, !PT ;  /* 0x0000000303037812 */ /* 0x000fca00078ef81a */
[----:B--2---:R-:W-:-:S05]  /*3290*/  IMAD.WIDE.U32 R4, R3, 0x4, R4 ;  /* 0x0000000403047825 */ /* 0x004fca00078e0004 */
[----:B0-----:R2:W-:Y:S04]  /*32a0*/  STG.E desc[UR4][R4.64], R16 ;  /* 0x0000001004007986 */ /* 0x0015e8000c101904 */
[----:B------:R2:W-:Y:S04]  /*32b0*/  STG.E desc[UR6][R4.64+0x100], R17 ;  /* 0x0001001104007986 */ /* 0x0005e8000c101906 */
[----:B------:R2:W-:Y:S04]  /*32c0*/  STG.E desc[UR8][R4.64+0x10], R18 ;  /* 0x0000101204007986 */ /* 0x0005e8000c101908 */
[----:B------:R2:W-:Y:S02]  /*32d0*/  STG.E desc[UR10][R4.64+0x110], R19 ;  /* 0x0001101304007986 */ /* 0x0005e4000c10190a */
.L_x_31:
[----:B------:R-:W-:Y:S05]  /*32e0*/  WARPSYNC.ALL ;  /* 0x0000000000007948 */ /* 0x000fea0003800000 */
[----:B------:R-:W-:Y:S06]  /*32f0*/  BAR.SYNC.DEFER_BLOCKING 0x0 ;  /* 0x0000000000007b1d */ /* 0x000fec0000010000 */
[----:B------:R-:W-:Y:S05]  /*3300*/  @P1 EXIT ;  /* 0x000000000000194d */ /* 0x000fea0003800000 */
[----:B------:R-:W-:Y:S01]  /*3310*/  MOV R0, 0x0 ;  /* 0x0000000000007802 */ /* 0x000fe20000000f00 */
[----:B------:R-:W2:Y:S01]  /*3320*/  LDCU.64 UR4, c[0x4][0x8] ;  /* 0x01000100ff0477ac */ /* 0x000ea20008000a00 */
[----:B------:R-:W-:Y:S02]  /*3330*/  CS2R R6, SRZ ;  /* 0x0000000000067805 */ /* 0x000fe4000001ff00 */
[----:B------:R3:W4:Y:S01]  /*3340*/  LDC.64 R8, c[0x4][R0] ;  /* 0x0100000000087b82 */ /* 0x0007220000000a00 */
[----:B--2---:R-:W-:Y:S01]  /*3350*/  IMAD.U32 R4, RZ, RZ, UR4 ;  /* 0x00000004ff047e24 */ /* 0x004fe2000f8e00ff */
[----:B---3--:R-:W-:-:S07]  /*3360*/  MOV R5, UR5 ;  /* 0x0000000500057c02 */ /* 0x008fce0008000f00 */
[----:B------:R-:W-:-:S07]  /*3370*/  LEPC R20, `(.L_x_32) ;  /* 0x000000001014794e */ /* 0x000fce0000000000 */
[----:B01--4-:R-:W-:Y:S05]  /*3380*/  CALL.ABS.NOINC R8 ;  /* 0x0000000008007343 */ /* 0x013fea0003c00000 */
.L_x_32:
[----:B------:R-:W0:Y:S01]  /*3390*/  LDCU.64 UR4, c[0x0][0x380] ;  /* 0x00007000ff0477ac */ /* 0x000e220008000a00 */
[----:B------:R-:W-:Y:S02]  /*33a0*/  IMAD.MOV.U32 R23, RZ, RZ, 0x8 ;  /* 0x00000008ff177424 */ /* 0x000fe400078e00ff */
[----:B------:R-:W-:Y:S01]  /*33b0*/  IMAD.MOV.U32 R19, RZ, RZ, -0x10 ;  /* 0xfffffff0ff137424 */ /* 0x000fe200078e00ff */
[----:B0-----:R-:W-:-:S04]  /*33c0*/  UIADD3 UR4, UP0, UPT, UR4, 0x10, URZ ;  /* 0x0000001004047890 */ /* 0x001fc8000ff1e0ff */
[----:B------:R-:W-:Y:S02]  /*33d0*/  UIADD3.X UR5, UPT, UPT, URZ, UR5, URZ, UP0, !UPT ;  /* 0x00000005ff057290 */ /* 0x000fe400087fe4ff */
[----:B------:R-:W-:-:S04]  /*33e0*/  IMAD.U32 R16, RZ, RZ, UR4 ;  /* 0x00000004ff107e24 */ /* 0x000fc8000f8e00ff */
[----:B------:R-:W-:-:S07]  /*33f0*/  MOV R17, UR5 ;  /* 0x0000000500117c02 */ /* 0x000fce0008000f00 */
.L_x_53:
[----:B------:R-:W-:Y:S01]  /*3400*/  ISETP.NE.AND P0, PT, R19, -0x8, PT ;  /* 0xfffffff81300780c */ /* 0x000fe20003f05270 */
[----:B------:R-:W-:Y:S01]  /*3410*/  VIADD R23, R23, 0xffffffff ;  /* 0xffffffff17177836 */ /* 0x000fe20000000000 */
[----:B------:R-:W-:Y:S04]  /*3420*/  BSSY.RECONVERGENT B6, `(.L_x_33) ;  /* 0x000000c000067945 */ /* 0x000fe80003800200 */
[----:B------:R-:W-:-:S04]  /*3430*/  ISETP.NE.AND P1, PT, R23, -0x8, PT ;  /* 0xfffffff81700780c */ /* 0x000fc80003f25270 */
[----:B------:R-:W-:-:S03]  /*3440*/  P2R R26, PR, RZ, 0x2 ;  /* 0x00000002ff1a7803 */ /* 0x000fc60000000000 */
[----:B------:R-:W-:Y:S06]  /*3450*/  @P0 BRA `(.L_x_34) ;  /* 0x0000000000200947 */ /* 0x000fec0003800000 */
[----:B------:R-:W-:Y:S01]  /*3460*/  MOV R8, 0x0 ;  /* 0x0000000000087802 */ /* 0x000fe20000000f00 */
[----:B------:R-:W0:Y:S01]  /*3470*/  LDCU.64 UR4, c[0x4][0x10] ;  /* 0x01000200ff0477ac */ /* 0x000e220008000a00 */
[----:B------:R-:W-:-:S04]  /*3480*/  CS2R R6, SRZ ;  /* 0x0000000000067805 */ /* 0x000fc8000001ff00 */
[----:B------:R-:W1:Y:S01]  /*3490*/  LDC.64 R8, c[0x4][R8] ;  /* 0x0100000008087b82 */ /* 0x000e620000000a00 */
[----:B0-----:R-:W-:Y:S01]  /*34a0*/  IMAD.U32 R4, RZ, RZ, UR4 ;  /* 0x00000004ff047e24 */ /* 0x001fe2000f8e00ff */
[----:B------:R-:W-:-:S07]  /*34b0*/  MOV R5, UR5 ;  /* 0x0000000500057c02 */ /* 0x000fce0008000f00 */
[----:B------:R-:W-:-:S07]  /*34c0*/  LEPC R20, `(.L_x_34) ;  /* 0x000000001014794e */ /* 0x000fce0000000000 */
[----:B-1----:R-:W-:Y:S05]  /*34d0*/  CALL.ABS.NOINC R8 ;  /* 0x0000000008007343 */ /* 0x002fea0003c00000 */
.L_x_34:
[----:B------:R-:W-:Y:S05]  /*34e0*/  BSYNC.RECONVERGENT B6 ;  /* 0x0000000000067941 */ /* 0x000fea0003800200 */
.L_x_33:
[----:B------:R-:W-:Y:S02]  /*34f0*/  R2UR UR4, R24 ;  /* 0x00000000180472ca */ /* 0x000fe400000e0000 */
[----:B------:R-:W-:-:S13]  /*3500*/  R2UR UR5, R25 ;  /* 0x00000000190572ca */ /* 0x000fda00000e0000 */
[----:B------:R-:W2:Y:S01]  /*3510*/  LDG.E.U16 R0, desc[UR4][R16.64+-0x10] ;  /* 0xfffff00410007981 */ /* 0x000ea2000c1e1500 */
[----:B------:R-:W-:Y:S01]  /*3520*/  MOV R18, 0x0 ;  /* 0x0000000000127802 */ /* 0x000fe20000000f00 */
[----:B------:R-:W0:Y:S01]  /*3530*/  LDCU.64 UR4, c[0x4][0x20] ;  /* 0x01000400ff0477ac */ /* 0x000e220008000a00 */
[----:B------:R-:W-:Y:S01]  /*3540*/  MOV R6, R2 ;  /* 0x0000000200067202 */ /* 0x000fe20000000f00 */
[----:B------:R-:W-:Y:S01]  /*3550*/  IMAD.MOV.U32 R7, RZ, RZ, R22 ;  /* 0x000000ffff077224 */ /* 0x000fe200078e0016 */
[----:B------:R1:W3:Y:S01]  /*3560*/  LDC.64 R8, c[0x4][R18] ;  /* 0x0100000012087b82 */ /* 0x0002e20000000a00 */
[----:B0-----:R-:W-:Y:S02]  /*3570*/  IMAD.U32 R4, RZ, RZ, UR4 ;  /* 0x00000004ff047e24 */ /* 0x001fe4000f8e00ff */
[----:B------:R-:W-:Y:S02]  /*3580*/  IMAD.U32 R5, RZ, RZ, UR5 ;  /* 0x00000005ff057e24 */ /* 0x000fe4000f8e00ff */
[----:B--2---:R-:W-:-:S04]  /*3590*/  HADD2.F32 R0, -RZ, R0.H0_H0 ;  /* 0x20000000ff007230 */ /* 0x004fc80000004100 */
[----:B------:R-:W0:Y:S02]  /*35a0*/  F2F.F64.F32 R10, R0 ;  /* 0x00000000000a7310 */ /* 0x000e240000201800 */
[----:B0--3--:R1:W-:Y:S02]  /*35b0*/  STL.64 [R1], R10 ;  /* 0x0000000a01007387 */ /* 0x0093e40000100a00 */
[----:B------:R-:W-:-:S07]  /*35c0*/  LEPC R20, `(.L_x_35) ;  /* 0x000000001014794e */ /* 0x000fce0000000000 */
[----:B-1----:R-:W-:Y:S05]  /*35d0*/  CALL.ABS.NOINC R8 ;  /* 0x0000000008007343 */ /* 0x002fea0003c00000 */
.L_x_35:
[----:B------:R-:W-:Y:S02]  /*35e0*/  R2UR UR4, R24 ;  /* 0x00000000180472ca */ /* 0x000fe400000e0000 */
[----:B------:R-:W-:-:S13]  /*35f0*/  R2UR UR5, R25 ;  /* 0x00000000190572ca */ /* 0x000fda00000e0000 */
[----:B------:R-:W2:Y:S01]  /*3600*/  LDG.E.U16 R0, desc[UR4][R16.64+-0xe] ;  /* 0xfffff20410007981 */ /* 0x000ea2000c1e1500 */
[----:B------:R0:W1:Y:S01]  /*3610*/  LDC.64 R8, c[0x4][R18] ;  /* 0x0100000012087b82 */ /* 0x0000620000000a00 */
[----:B------:R-:W3:Y:S01]  /*3620*/  LDCU.64 UR4, c[0x4][0x20] ;  /* 0x01000400ff0477ac */ /* 0x000ee20008000a00 */
[----:B------:R-:W-:Y:S02]  /*3630*/  IMAD.MOV.U32 R6, RZ, RZ, R2 ;  /* 0x000000ffff067224 */ /* 0x000fe400078e0002 */
[----:B------:R-:W-:Y:S02]  /*3640*/  IMAD.MOV.U32 R7, RZ, RZ, R22 ;  /* 0x000000ffff077224 */ /* 0x000fe400078e0016 */
[----:B---3--:R-:W-:Y:S01]  /*3650*/  IMAD.U32 R4, RZ, RZ, UR4 ;  /* 0x00000004ff047e24 */ /* 0x008fe2000f8e00ff */
[----:B------:R-:W-:Y:S01]  /*3660*/  MOV R5, UR5 ;  /* 0x0000000500057c02 */ /* 0x000fe20008000f00 */
[----:B--2---:R-:W-:-:S04]  /*3670*/  HADD2.F32 R0, -RZ, R0.H0_H0 ;  /* 0x20000000ff007230 */ /* 0x004fc80000004100 */
[----:B------:R-:W2:Y:S02]  /*3680*/  F2F.F64.F32 R10, R0 ;  /* 0x00000000000a7310 */ /* 0x000ea40000201800 */
[----:B-12---:R0:W-:Y:S02]  /*3690*/  STL.64 [R1], R10 ;  /* 0x0000000a01007387 */ /* 0x0061e40000100a00 */
[----:B------:R-:W-:-:S07]  /*36a0*/  LEPC R20, `(.L_x_36) ;  /* 0x000000001014794e */ /* 0x000fce0000000000 */
[----:B0-----:R-:W-:Y:S05]  /*36b0*/  CALL.ABS.NOINC R8 ;  /* 0x0000000008007343 */ /* 0x001fea0003c00000 */
.L_x_36:
[----:B------:R-:W-:Y:S02]  /*36c0*/  R2UR UR4, R24 ;  /* 0x00000000180472ca */ /* 0x000fe400000e0000 */
[----:B------:R-:W-:-:S13]  /*36d0*/  R2UR UR5, R25 ;  /* 0x00000000190572ca */ /* 0x000fda00000e0000 */
[----:B------:R-:W2:Y:S01]  /*36e0*/  LDG.E.U16 R0, desc[UR4][R16.64+-0xc] ;  /* 0xfffff40410007981 */ /* 0x000ea2000c1e1500 */
[----:B------:R0:W1:Y:S01]  /*36f0*/  LDC.64 R8, c[0x4][R18] ;  /* 0x0100000012087b82 */ /* 0x0000620000000a00 */
[----:B------:R-:W3:Y:S01]  /*3700*/  LDCU.64 UR4, c[0x4][0x20] ;  /* 0x01000400ff0477ac */ /* 0x000ee20008000a00 */
[----:B------:R-:W-:Y:S01]  /*3710*/  IMAD.MOV.U32 R6, RZ, RZ, R2 ;  /* 0x000000ffff067224 */ /* 0x000fe200078e0002 */
[----:B------:R-:W-:Y:S02]  /*3720*/  MOV R7, R22 ;  /* 0x0000001600077202 */ /* 0x000fe40000000f00 */
[----:B---3--:R-:W-:Y:S01]  /*3730*/  MOV R4, UR4 ;  /* 0x0000000400047c02 */ /* 0x008fe20008000f00 */
[----:B------:R-:W-:Y:S02]  /*3740*/  IMAD.U32 R5, RZ, RZ, UR5 ;  /* 0x00000005ff057e24 */ /* 0x000fe4000f8e00ff */
[----:B--2---:R-:W-:-:S04]  /*3750*/  HADD2.F32 R0, -RZ, R0.H0_H0 ;  /* 0x20000000ff007230 */ /* 0x004fc80000004100 */
[----:B------:R-:W2:Y:S02]  /*3760*/  F2F.F64.F32 R10, R0 ;  /* 0x00000000000a7310 */ /* 0x000ea40000201800 */
[----:B-12---:R0:W-:Y:S02]  /*3770*/  STL.64 [R1], R10 ;  /* 0x0000000a01007387 */ /* 0x0061e40000100a00 */
[----:B------:R-:W-:-:S07]  /*3780*/  LEPC R20, `(.L_x_37) ;  /* 0x000000001014794e */ /* 0x000fce0000000000 */
[----:B0-----:R-:W-:Y:S05]  /*3790*/  CALL.ABS.NOINC R8 ;  /* 0x0000000008007343 */ /* 0x001fea0003c00000 */
.L_x_37:
[----:B------:R-:W-:Y:S02]  /*37a0*/  R2UR UR4, R24 ;  /* 0x00000000180472ca */ /* 0x000fe400000e0000 */
[----:B------:R-:W-:-:S13]  /*37b0*/  R2UR UR5, R25 ;  /* 0x00000000190572ca */ /* 0x000fda00000e0000 */
[----:B------:R-:W2:Y:S01]  /*37c0*/  LDG.E.U16 R0, desc[UR4][R16.64+-0xa] ;  /* 0xfffff60410007981 */ /* 0x000ea2000c1e1500 */
[----:B------:R0:W1:Y:S01]  /*37d0*/  LDC.64 R8, c[0x4][R18] ;  /* 0x0100000012087b82 */ /* 0x0000620000000a00 */
[----:B------:R-:W3:Y:S01]  /*37e0*/  LDCU.64 UR4, c[0x4][0x20] ;  /* 0x01000400ff0477ac */ /* 0x000ee20008000a00 */
[----:B------:R-:W-:Y:S01]  /*37f0*/  MOV R6, R2 ;  /* 0x0000000200067202 */ /* 0x000fe20000000f00 */
[----:B------:R-:W-:Y:S02]  /*3800*/  IMAD.MOV.U32 R7, RZ, RZ, R22 ;  /* 0x000000ffff077224 */ /* 0x000fe400078e0016 */
[----:B---3--:R-:W-:Y:S02]  /*3810*/  IMAD.U32 R4, RZ, RZ, UR4 ;  /* 0x00000004ff047e24 */ /* 0x008fe4000f8e00ff */
[----:B------:R-:W-:Y:S02]  /*3820*/  IMAD.U32 R5, RZ, RZ, UR5 ;  /* 0x00000005ff057e24 */ /* 0x000fe4000f8e00ff */
[----:B--2---:R-:W-:-:S04]  /*3830*/  HADD2.F32 R0, -RZ, R0.H0_H0 ;  /* 0x20000000ff007230 */ /* 0x004fc80000004100 */
[----:B------:R-:W2:Y:S02]  /*3840*/  F2F.F64.F32 R10, R0 ;  /* 0x00000000000a7310 */ /* 0x000ea40000201800 */
[----:B-12---:R0:W-:Y:S02]  /*3850*/  STL.64 [R1], R10 ;  /* 0x0000000a01007387 */ /* 0x0061e40000100a00 */
[----:B------:R-:W-:-:S07]  /*3860*/  LEPC R20, `(.L_x_38) ;  /* 0x000000001014794e */ /* 0x000fce0000000000 */
[----:B0-----:R-:W-:Y:S05]  /*3870*/  CALL.ABS.NOINC R8 ;  /* 0x0000000008007343 */ /* 0x001fea0003c00000 */
.L_x_38:
        /* <DEDUP_REMOVED lines=14> */
.L_x_39:
        /* <DEDUP_REMOVED lines=14> */
.L_x_40:
        /* <DEDUP_REMOVED lines=14> */
.L_x_41:
        /* <DEDUP_REMOVED lines=14> */
.L_x_42:
[----:B------:R0:W1:Y:S01]  /*3c00*/  LDC.64 R8, c[0x4][R18] ;  /* 0x0100000012087b82 */ /* 0x0000620000000a00 */
[----:B------:R-:W2:Y:S01]  /*3c10*/  LDCU.64 UR4, c[0x4][0x18] ;  /* 0x01000300ff0477ac */ /* 0x000ea20008000a00 */
[----:B------:R-:W-:Y:S02]  /*3c20*/  CS2R R6, SRZ ;  /* 0x0000000000067805 */ /* 0x000fe4000001ff00 */
[----:B--2---:R-:W-:Y:S01]  /*3c30*/  MOV R4, UR4 ;  /* 0x0000000400047c02 */ /* 0x004fe20008000f00 */
[----:B0-----:R-:W-:-:S07]  /*3c40*/  IMAD.U32 R5, RZ, RZ, UR5 ;  /* 0x00000005ff057e24 */ /* 0x001fce000f8e00ff */
[----:B------:R-:W-:-:S07]  /*3c50*/  LEPC R20, `(.L_x_43) ;  /* 0x000000001014794e */ /* 0x000fce0000000000 */
[----:B-1----:R-:W-:Y:S05]  /*3c60*/  CALL.ABS.NOINC R8 ;  /* 0x0000000008007343 */ /* 0x002fea0003c00000 */
.L_x_43:
        /* <DEDUP_REMOVED lines=14> */
.L_x_44:
        /* <DEDUP_REMOVED lines=14> */
.L_x_45:
        /* <DEDUP_REMOVED lines=14> */
.L_x_46:
        /* <DEDUP_REMOVED lines=14> */
.L_x_47:
        /* <DEDUP_REMOVED lines=14> */
.L_x_48:
        /* <DEDUP_REMOVED lines=14> */
.L_x_49:
        /* <DEDUP_REMOVED lines=14> */
.L_x_50:
        /* <DEDUP_REMOVED lines=14> */
.L_x_51:
[----:B------:R0:W1:Y:S01]  /*4370*/  LDC.64 R8, c[0x4][R18] ;  /* 0x0100000012087b82 */ /* 0x0000620000000a00 */
[----:B------:R-:W2:Y:S01]  /*4380*/  LDCU.64 UR4, c[0x4][0x10] ;  /* 0x01000200ff0477ac */ /* 0x000ea20008000a00 */
[----:B------:R-:W-:Y:S01]  /*4390*/  CS2R R6, SRZ ;  /* 0x0000000000067805 */ /* 0x000fe2000001ff00 */
[----:B--2---:R-:W-:Y:S02]  /*43a0*/  IMAD.U32 R4, RZ, RZ, UR4 ;  /* 0x00000004ff047e24 */ /* 0x004fe4000f8e00ff */
[----:B0-----:R-:W-:-:S07]  /*43b0*/  IMAD.U32 R5, RZ, RZ, UR5 ;  /* 0x00000005ff057e24 */ /* 0x001fce000f8e00ff */
[----:B------:R-:W-:-:S07]  /*43c0*/  LEPC R20, `(.L_x_52) ;  /* 0x000000001014794e */ /* 0x000fce0000000000 */
[----:B-1----:R-:W-:Y:S05]  /*43d0*/  CALL.ABS.NOINC R8 ;  /* 0x0000000008007343 */ /* 0x002fea0003c00000 */
.L_x_52:
[----:B------:R-:W-:Y:S02]  /*43e0*/  ISETP.NE.AND P6, PT, R26, RZ, PT ;  /* 0x000000ff1a00720c */ /* 0x000fe40003fc5270 */
[----:B------:R-:W-:Y:S02]  /*43f0*/  IADD3 R16, P0, PT, R16, 0x20, RZ ;  /* 0x0000002010107810 */ /* 0x000fe40007f1e0ff */
[----:B------:R-:W-:-:S03]  /*4400*/  IADD3 R19, PT, PT, R19, 0x1, RZ ;  /* 0x0000000113137810 */ /* 0x000fc60007ffe0ff */
[----:B------:R-:W-:-:S06]  /*4410*/  IMAD.X R17, RZ, RZ, R17, P0 ;  /* 0x000000ffff117224 */ /* 0x000fcc00000e0611 */
[----:B------:R-:W-:Y:S05]  /*4420*/  @P6 BRA `(.L_x_53) ;  /* 0xffffffec00f46947 */ /* 0x000fea000383ffff */
[----:B------:R-:W-:Y:S05]  /*4430*/  EXIT ;  /* 0x000000000000794d */ /* 0x000fea0003800000 */
.L_x_54:
[----:B------:R-:W-:-:S00]  /*4440*/  BRA `(.L_x_54) ;  /* 0xfffffffc00fc7947 */ /* 0x000fc0000383ffff */
[----:B------:R-:W-:-:S00]  /*4450*/  NOP ;  /* 0x0000000000007918 */ /* 0x000fc00000000000 */
        /* <DEDUP_REMOVED lines=10> */
.L_x_103:


//--------------------- .text._Z15async_cp_kernelP6__half --------------------------
	.section	.text._Z15async_cp_kernelP6__half,"ax",@progbits
	.align	128
        .global         _Z15async_cp_kernelP6__half
        .type           _Z15async_cp_kernelP6__half,@function
        .size           _Z15async_cp_kernelP6__half,(.L_x_104 - _Z15async_cp_kernelP6__half)
        .other          _Z15async_cp_kernelP6__half,@"STO_CUDA_ENTRY STV_DEFAULT"
_Z15async_cp_kernelP6__half:
.text._Z15async_cp_kernelP6__half:
[----:B------:R-:W1:Y:S08]  /*0000*/  LDC R1, c[0x0][0x37c] ;  /* 0x0000df00ff017b82 */ /* 0x000e700000000800 */
[----:B------:R-:W2:Y:S01]  /*0010*/  S2UR UR5, SR_CgaCtaId ;  /* 0x00000000000579c3 */ /* 0x000ea20000008800 */
[----:B------:R-:W3:Y:S01]  /*0020*/  S2R R25, SR_TID.X ;  /* 0x0000000000197919 */ /* 0x000ee20000002100 */
[----:B------:R-:W-:Y:S01]  /*0030*/  UMOV UR4, 0x400 ;  /* 0x0000040000047882 */ /* 0x000fe20000000000 */
[----:B------:R-:W4:Y:S01]  /*0040*/  LDCU UR6, c[0x0][0x2fc] ;  /* 0x00005f80ff0677ac */ /* 0x000f220008000800 */
[----:B-1----:R-:W-:Y:S01]  /*0050*/  VIADD R1, R1, 0xfffffff8 ;  /* 0xfffffff801017836 */ /* 0x002fe20000000000 */
[----:B------:R-:W-:Y:S01]  /*0060*/  BSSY.RECONVERGENT B7, `(.L_x_55) ;  /* 0x0000105000077945 */ /* 0x000fe20003800200 */
[----:B------:R-:W1:Y:S01]  /*0070*/  LDCU.64 UR36, c[0x0][0x358] ;  /* 0x00006b00ff2477ac */ /* 0x000e620008000a00 */
[----:B--2---:R-:W-:Y:S01]  /*0080*/  ULEA UR4, UR5, UR4, 0x18 ;  /* 0x0000000405047291 */ /* 0x004fe2000f8ec0ff */
[----:B------:R-:W2:Y:S01]  /*0090*/  LDCU UR5, c[0x0][0x2f8] ;  /* 0x00005f00ff0577ac */ /* 0x000ea20008000800 */
[----:B---3--:R-:W-:-:S07]  /*00a0*/  ISETP.NE.AND P0, PT, R25, RZ, PT ;  /* 0x000000ff1900720c */ /* 0x008fce0003f05270 */
[----:B------:R-:W-:Y:S04]  /*00b0*/  STS.U16 [UR4], RZ ;  /* 0x000000ffff007988 */ /* 0x000fe80008000404 */
[----:B------:R-:W-:Y:S04]  /*00c0*/  STS.U16 [UR4+0x40], RZ ;  /* 0x000040ffff007988 */ /* 0x000fe80008000404 */
[----:B------:R-:W-:Y:S01]  /*00d0*/  STS.U16 [UR4+0x80], RZ ;  /* 0x000080ffff007988 */ /* 0x000fe20008000404 */
[----:B--2---:R-:W-:-:S03]  /*00e0*/  IADD3 R22, P1, PT, R1, UR5, RZ ;  /* 0x0000000501167c10 */ /* 0x004fc6000ff3e0ff */
[----:B------:R-:W-:Y:S02]  /*00f0*/  STS.U16 [UR4+0xc0], RZ ;  /* 0x0000c0ffff007988 */ /* 0x000fe40008000404 */
[----:B----4-:R-:W-:Y:S02]  /*0100*/  IMAD.X R19, RZ, RZ, UR6, P1 ;  /* 0x00000006ff137e24 */ /* 0x010fe400088e06ff */
[----:B------:R-:W-:Y:S04]  /*0110*/  STS.U16 [UR4+0x100], RZ ;  /* 0x000100ffff007988 */ /* 0x000fe80008000404 */
[----:B------:R-:W-:Y:S04]  /*0120*/  STS.U16 [UR4+0x140], RZ ;  /* 0x000140ffff007988 */ /* 0x000fe80008000404 */
[----:B------:R-:W-:Y:S04]  /*0130*/  STS.U16 [UR4+0x180], RZ ;  /* 0x000180ffff007988 */ /* 0x000fe80008000404 */
[----:B------:R-:W-:Y:S01]  /*0140*/  STS.U16 [UR4+0x1c0], RZ ;  /* 0x0001c0ffff007988 */ /* 0x000fe20008000404 */
[----:B------:R-:W-:Y:S06]  /*0150*/  BAR.SYNC.DEFER_BLOCKING 0x0 ;  /* 0x0000000000007b1d */ /* 0x000fec0000010000 */
[----:B-1----:R-:W-:Y:S05]  /*0160*/  @P0 BRA `(.L_x_56) ;  /* 0x0000000c00d00947 */ /* 0x002fea0003800000 */
[----:B------:R-:W-:Y:S01]  /*0170*/  MOV R0, 0x0 ;  /* 0x0000000000007802 */ /* 0x000fe20000000f00 */
[----:B------:R-:W1:Y:S01]  /*0180*/  LDCU.64 UR4, c[0x4][0x8] ;  /* 0x01000100ff0477ac */ /* 0x000e620008000a00 */
[----:B------:R-:W-:Y:S02]  /*0190*/  CS2R R6, SRZ ;  /* 0x0000000000067805 */ /* 0x000fe4000001ff00 */
[----:B------:R2:W3:Y:S01]  /*01a0*/  LDC.64 R2, c[0x4][R0] ;  /* 0x0100000000027b82 */ /* 0x0004e20000000a00 */
[----:B-1----:R-:W-:Y:S01]  /*01b0*/  MOV R4, UR4 ;  /* 0x0000000400047c02 */ /* 0x002fe20008000f00 */
[----:B--2---:R-:W-:-:S07]  /*01c0*/  IMAD.U32 R5, RZ, RZ, UR5 ;  /* 0x00000005ff057e24 */ /* 0x004fce000f8e00ff */
[----:B------:R-:W-:-:S07]  /*01d0*/  LEPC R20, `(.L_x_57) ;  /* 0x000000001014794e */ /* 0x000fce0000000000 */
[----:B---3--:R-:W-:Y:S05]  /*01e0*/  CALL.ABS.NOINC R2 ;  /* 0x0000000002007343 */ /* 0x008fea0003c00000 */
.L_x_57:
[----:B------:R-:W1:Y:S01]  /*01f0*/  LDCU.64 UR4, c[0x0][0x380] ;  /* 0x00007000ff0477ac */ /* 0x000e620008000a00 */
[----:B------:R-:W-:Y:S01]  /*0200*/  IMAD.MOV.U32 R24, RZ, RZ, 0x8 ;  /* 0x00000008ff187424 */ /* 0x000fe200078e00ff */
[----:B------:R-:W-:Y:S01]  /*0210*/  MOV R23, 0xfffffff0 ;  /* 0xfffffff000177802 */ /* 0x000fe20000000f00 */
[----:B-1----:R-:W-:-:S04]  /*0220*/  UIADD3 UR4, UP0, UPT, UR4, 0x10, URZ ;  /* 0x0000001004047890 */ /* 0x002fc8000ff1e0ff */
[----:B------:R-:W-:Y:S02]  /*0230*/  UIADD3.X UR5, UPT, UPT, URZ, UR5, URZ, UP0, !UPT ;  /* 0x00000005ff057290 */ /* 0x000fe400087fe4ff */
[----:B------:R-:W-:-:S04]  /*0240*/  IMAD.U32 R16, RZ, RZ, UR4 ;  /* 0x00000004ff107e24 */ /* 0x000fc8000f8e00ff */
[----:B------:R-:W-:-:S07]  /*0250*/  IMAD.U32 R17, RZ, RZ, UR5 ;  /* 0x00000005ff117e24 */ /* 0x000fce000f8e00ff */
.L_x_78:
[----:B------:R-:W-:Y:S01]  /*0260*/  ISETP.NE.AND P0, PT, R23, -0x8, PT ;  /* 0xfffffff81700780c */ /* 0x000fe20003f05270 */
[----:B------:R-:W-:Y:S01]  /*0270*/  BSSY.RECONVERGENT B6, `(.L_x_58) ;  /* 0x000000d000067945 */ /* 0x000fe20003800200 */
[----:B------:R-:W-:-:S04]  /*0280*/  IADD3 R24, PT, PT, R24, -0x1, RZ ;  /* 0xffffffff18187810 */ /* 0x000fc80007ffe0ff */
[----:B------:R-:W-:-:S04]  /*0290*/  ISETP.NE.AND P1, PT, R24, -0x8, PT ;  /* 0xfffffff81800780c */ /* 0x000fc80003f25270 */
[----:B------:R-:W-:-:S03]  /*02a0*/  P2R R26, PR, RZ, 0x2 ;  /* 0x00000002ff1a7803 */ /* 0x000fc60000000000 */
[----:B------:R-:W-:Y:S06]  /*02b0*/  @P0 BRA `(.L_x_59) ;  /* 0x0000000000200947 */ /* 0x000fec0003800000 */
[----:B------:R-:W-:Y:S01]  /*02c0*/  MOV R2, 0x0 ;  /* 0x0000000000027802 */ /* 0x000fe20000000f00 */
[----:B------:R-:W1:Y:S01]  /*02d0*/  LDCU.64 UR4, c[0x4][0x10] ;  /* 0x01000200ff0477ac */ /* 0x000e620008000a00 */
[----:B------:R-:W-:-:S04]  /*02e0*/  CS2R R6, SRZ ;  /* 0x0000000000067805 */ /* 0x000fc8000001ff00 */
[----:B------:R-:W2:Y:S01]  /*02f0*/  LDC.64 R2, c[0x4][R2] ;  /* 0x0100000002027b82 */ /* 0x000ea20000000a00 */
[----:B-1----:R-:W-:Y:S02]  /*0300*/  IMAD.U32 R4, RZ, RZ, UR4 ;  /* 0x00000004ff047e24 */ /* 0x002fe4000f8e00ff */
[----:B------:R-:W-:-:S07]  /*0310*/  IMAD.U32 R5, RZ, RZ, UR5 ;  /* 0x00000005ff057e24 */ /* 0x000fce000f8e00ff */
[----:B------:R-:W-:-:S07]  /*0320*/  LEPC R20, `(.L_x_59) ;  /* 0x000000001014794e */ /* 0x000fce0000000000 */
[----:B--2---:R-:W-:Y:S05]  /*0330*/  CALL.ABS.NOINC R2 ;  /* 0x0000000002007343 */ /* 0x004fea0003c00000 */
.L_x_59:
[----:B------:R-:W-:Y:S05]  /*0340*/  BSYNC.RECONVERGENT B6 ;  /* 0x0000000000067941 */ /* 0x000fea0003800200 */
.L_x_58:
[----:B------:R-:W2:Y:S01]  /*0350*/  LDG.E.U16 R0, desc[UR36][R16.64+-0x10] ;  /* 0xfffff02410007981 */ /* 0x000ea2000c1e1500 */
[----:B------:R-:W1:Y:S01]  /*0360*/  LDCU UR4, c[0x0][0x2f8] ;  /* 0x00005f00ff0477ac */ /* 0x000e620008000800 */
[----:B------:R-:W-:Y:S01]  /*0370*/  MOV R18, 0x0 ;  /* 0x0000000000127802 */ /* 0x000fe20000000f00 */
[----:B------:R-:W-:Y:S01]  /*0380*/  IMAD.MOV.U32 R7, RZ, RZ, R19 ;  /* 0x000000ffff077224 */ /* 0x000fe200078e0013 */
[----:B------:R-:W-:Y:S02]  /*0390*/  MOV R6, R22 ;  /* 0x0000001600067202 */ /* 0x000fe40000000f00 */
[----:B------:R3:W4:Y:S01]  /*03a0*/  LDC.64 R8, c[0x4][R18] ;  /* 0x0100000012087b82 */ /* 0x0007220000000a00 */
[----:B-1----:R-:W-:Y:S01]  /*03b0*/  IADD3 R2, PT, PT, R22, -UR4, RZ ;  /* 0x8000000416027c10 */ /* 0x002fe2000fffe0ff */
[----:B------:R-:W1:Y:S02]  /*03c0*/  LDCU.64 UR4, c[0x4][0x20] ;  /* 0x01000400ff0477ac */ /* 0x000e640008000a00 */
[----:B-1----:R-:W-:-:S02]  /*03d0*/  IMAD.U32 R4, RZ, RZ, UR4 ;  /* 0x00000004ff047e24 */ /* 0x002fc4000f8e00ff */
[----:B------:R-:W-:Y:S02]  /*03e0*/  IMAD.U32 R5, RZ, RZ, UR5 ;  /* 0x00000005ff057e24 */ /* 0x000fe4000f8e00ff */
[----:B--2---:R-:W-:-:S04]  /*03f0*/  HADD2.F32 R0, -RZ, R0.H0_H0 ;  /* 0x20000000ff007230 */ /* 0x004fc80000004100 */
[----:B------:R-:W1:Y:S02]  /*0400*/  F2F.F64.F32 R10, R0 ;  /* 0x00000000000a7310 */ /* 0x000e640000201800 */
[----:B-1--4-:R3:W-:Y:S02]  /*0410*/  STL.64 [R2], R10 ;  /* 0x0000000a02007387 */ /* 0x0127e40000100a00 */
[----:B------:R-:W-:-:S07]  /*0420*/  LEPC R20, `(.L_x_60) ;  /* 0x000000001014794e */ /* 0x000fce0000000000 */
[----:B---3--:R-:W-:Y:S05]  /*0430*/  CALL.ABS.NOINC R8 ;  /* 0x0000000008007343 */ /* 0x008fea0003c00000 */
.L_x_60:
[----:B------:R-:W2:Y:S01]  /*0440*/  LDG.E.U16 R0, desc[UR36][R16.64+-0xe] ;  /* 0xfffff22410007981 */ /* 0x000ea2000c1e1500 */
[----:B------:R1:W3:Y:S01]  /*0450*/  LDC.64 R8, c[0x4][R18] ;  /* 0x0100000012087b82 */ /* 0x0002e20000000a00 */
[----:B------:R-:W4:Y:S01]  /*0460*/  LDCU.64 UR4, c[0x4][0x20] ;  /* 0x01000400ff0477ac */ /* 0x000f220008000a00 */
[----:B------:R-:W-:Y:S02]  /*0470*/  IMAD.MOV.U32 R6, RZ, RZ, R22 ;  /* 0x000000ffff067224 */ /* 0x000fe400078e0016 */
[----:B------:R-:W-:Y:S02]  /*0480*/  IMAD.MOV.U32 R7, RZ, RZ, R19 ;  /* 0x000000ffff077224 */ /* 0x000fe400078e0013 */
[----:B----4-:R-:W-:Y:S01]  /*0490*/  IMAD.U32 R4, RZ, RZ, UR4 ;  /* 0x00000004ff047e24 */ /* 0x010fe2000f8e00ff */
[----:B------:R-:W-:Y:S01]  /*04a0*/  MOV R5, UR5 ;  /* 0x0000000500057c02 */ /* 0x000fe20008000f00 */
[----:B--2---:R-:W-:-:S04]  /*04b0*/  HADD2.F32 R0, -RZ, R0.H0_H0 ;  /* 0x20000000ff007230 */ /* 0x004fc80000004100 */
[----:B------:R-:W2:Y:S02]  /*04c0*/  F2F.F64.F32 R10, R0 ;  /* 0x00000000000a7310 */ /* 0x000ea40000201800 */
[----:B--23--:R1:W-:Y:S02]  /*04d0*/  STL.64 [R2], R10 ;  /* 0x0000000a02007387 */ /* 0x00c3e40000100a00 */
[----:B------:R-:W-:-:S07]  /*04e0*/  LEPC R20, `(.L_x_61) ;  /* 0x000000001014794e */ /* 0x000fce0000000000 */
[----:B-1----:R-:W-:Y:S05]  /*04f0*/  CALL.ABS.NOINC R8 ;  /* 0x0000000008007343 */ /* 0x002fea0003c00000 */
.L_x_61:
[----:B------:R-:W2:Y:S01]  /*0500*/  LDG.E.U16 R0, desc[UR36][R16.64+-0xc] ;  /* 0xfffff42410007981 */ /* 0x000ea2000c1e1500 */
[----:B------:R1:W3:Y:S01]  /*0510*/  LDC.64 R8, c[0x4][R18] ;  /* 0x0100000012087b82 */ /* 0x0002e20000000a00 */
[----:B------:R-:W4:Y:S01]  /*0520*/  LDCU.64 UR4, c[0x4][0x20] ;  /* 0x01000400ff0477ac */ /* 0x000f220008000a00 */
[----:B------:R-:W-:Y:S01]  /*0530*/  IMAD.MOV.U32 R6, RZ, RZ, R22 ;  /* 0x000000ffff067224 */ /* 0x000fe200078e0016 */
[----:B------:R-:W-:Y:S02]  /*0540*/  MOV R7, R19 ;  /* 0x0000001300077202 */ /* 0x000fe40000000f00 */
[----:B----4-:R-:W-:Y:S01]  /*0550*/  MOV R4, UR4 ;  /* 0x0000000400047c02 */ /* 0x010fe20008000f00 */
[----:B------:R-:W-:Y:S02]  /*0560*/  IMAD.U32 R5, RZ, RZ, UR5 ;  /* 0x00000005ff057e24 */ /* 0x000fe4000f8e00ff */
[----:B--2---:R-:W-:-:S04]  /*0570*/  HADD2.F32 R0, -RZ, R0.H0_H0 ;  /* 0x20000000ff007230 */ /* 0x004fc80000004100 */
[----:B------:R-:W2:Y:S02]  /*0580*/  F2F.F64.F32 R10, R0 ;  /* 0x00000000000a7310 */ /* 0x000ea40000201800 */
[----:B--23--:R1:W-:Y:S02]  /*0590*/  STL.64 [R2], R10 ;  /* 0x0000000a02007387 */ /* 0x00c3e40000100a00 */
[----:B------:R-:W-:-:S07]  /*05a0*/  LEPC R20, `(.L_x_62) ;  /* 0x000000001014794e */ /* 0x000fce0000000000 */
[----:B-1----:R-:W-:Y:S05]  /*05b0*/  CALL.ABS.NOINC R8 ;  /* 0x0000000008007343 */ /* 0x002fea0003c00000 */
.L_x_62:
[----:B------:R-:W2:Y:S01]  /*05c0*/  LDG.E.U16 R0, desc[UR36][R16.64+-0xa] ;  /* 0xfffff62410007981 */ /* 0x000ea2000c1e1500 */
[----:B------:R1:W3:Y:S01]  /*05d0*/  LDC.64 R8, c[0x4][R18] ;  /* 0x0100000012087b82 */ /* 0x0002e20000000a00 */
[----:B------:R-:W4:Y:S01]  /*05e0*/  LDCU.64 UR4, c[0x4][0x20] ;  /* 0x01000400ff0477ac */ /* 0x000f220008000a00 */
[----:B------:R-:W-:Y:S01]  /*05f0*/  MOV R6, R22 ;  /* 0x0000001600067202 */ /* 0x000fe20000000f00 */
[----:B------:R-:W-:Y:S02]  /*0600*/  IMAD.MOV.U32 R7, RZ, RZ, R19 ;  /* 0x000000ffff077224 */ /* 0x000fe400078e0013 */
[----:B----4-:R-:W-:Y:S02]  /*0610*/  IMAD.U32 R4, RZ, RZ, UR4 ;  /* 0x00000004ff047e24 */ /* 0x010fe4000f8e00ff */
[----:B------:R-:W-:Y:S02]  /*0620*/  IMAD.U32 R5, RZ, RZ, UR5 ;  /* 0x00000005ff057e24 */ /* 0x000fe4000f8e00ff */
[----:B--2---:R-:W-:-:S04]  /*0630*/  HADD2.F32 R0, -RZ, R0.H0_H0 ;  /* 0x20000000ff007230 */ /* 0x004fc80000004100 */
[----:B------:R-:W2:Y:S02]  /*0640*/  F2F.F64.F32 R10, R0 ;  /* 0x00000000000a7310 */ /* 0x000ea40000201800 */
[----:B--23--:R1:W-:Y:S02]  /*0650*/  STL.64 [R2], R10 ;  /* 0x0000000a02007387 */ /* 0x00c3e40000100a00 */
[----:B------:R-:W-:-:S07]  /*0660*/  LEPC R20, `(.L_x_63) ;  /* 0x000000001014794e */ /* 0x000fce0000000000 */
[----:B-1----:R-:W-:Y:S05]  /*0670*/  CALL.ABS.NOINC R8 ;  /* 0x0000000008007343 */ /* 0x002fea0003c00000 */
.L_x_63:
        /* <DEDUP_REMOVED lines=12> */
.L_x_64:
        /* <DEDUP_REMOVED lines=12> */
.L_x_65:
        /* <DEDUP_REMOVED lines=12> */
.L_x_66:
        /* <DEDUP_REMOVED lines=12> */
.L_x_67:
[----:B------:R1:W2:Y:S01]  /*0980*/  LDC.64 R8, c[0x4][R18] ;  /* 0x0100000012087b82 */ /* 0x0002a20000000a00 */
[----:B------:R-:W3:Y:S01]  /*0990*/  LDCU.64 UR4, c[0x4][0x18] ;  /* 0x01000300ff0477ac */ /* 0x000ee20008000a00 */
[----:B------:R-:W-:Y:S02]  /*09a0*/  CS2R R6, SRZ ;  /* 0x0000000000067805 */ /* 0x000fe4000001ff00 */
[----:B---3--:R-:W-:Y:S01]  /*09b0*/  MOV R4, UR4 ;  /* 0x0000000400047c02 */ /* 0x008fe20008000f00 */
[----:B-1----:R-:W-:-:S07]  /*09c0*/  IMAD.U32 R5, RZ, RZ, UR5 ;  /* 0x00000005ff057e24 */ /* 0x002fce000f8e00ff */
[----:B------:R-:W-:-:S07]  /*09d0*/  LEPC R20, `(.L_x_68) ;  /* 0x000000001014794e */ /* 0x000fce0000000000 */
[----:B--2---:R-:W-:Y:S05]  /*09e0*/  CALL.ABS.NOINC R8 ;  /* 0x0000000008007343 */ /* 0x004fea0003c00000 */
.L_x_68:
        /* <DEDUP_REMOVED lines=12> */
.L_x_69:
        /* <DEDUP_REMOVED lines=12> */
.L_x_70:
        /* <DEDUP_REMOVED lines=12> */
.L_x_71:
        /* <DEDUP_REMOVED lines=12> */
.L_x_72:
        /* <DEDUP_REMOVED lines=12> */
.L_x_73:
        /* <DEDUP_REMOVED lines=12> */
.L_x_74:
        /* <DEDUP_REMOVED lines=12> */
.L_x_75:
        /* <DEDUP_REMOVED lines=12> */
.L_x_76:
[----:B------:R1:W2:Y:S01]  /*0ff0*/  LDC.64 R2, c[0x4][R18] ;  /* 0x0100000012027b82 */ /* 0x0002a20000000a00 */
[----:B------:R-:W3:Y:S01]  /*1000*/  LDCU.64 UR4, c[0x4][0x10] ;  /* 0x01000200ff0477ac */ /* 0x000ee20008000a00 */
[----:B------:R-:W-:Y:S01]  /*1010*/  CS2R R6, SRZ ;  /* 0x0000000000067805 */ /* 0x000fe2000001ff00 */
[----:B---3--:R-:W-:Y:S02]  /*1020*/  IMAD.U32 R4, RZ, RZ, UR4 ;  /* 0x00000004ff047e24 */ /* 0x008fe4000f8e00ff */
[----:B-1----:R-:W-:-:S07]  /*1030*/  IMAD.U32 R5, RZ, RZ, UR5 ;  /* 0x00000005ff057e24 */ /* 0x002fce000f8e00ff */
[----:B------:R-:W-:-:S07]  /*1040*/  LEPC R20, `(.L_x_77) ;  /* 0x000000001014794e */ /* 0x000fce0000000000 */
[----:B--2---:R-:W-:Y:S05]  /*1050*/  CALL.ABS.NOINC R2 ;  /* 0x0000000002007343 */ /* 0x004fea0003c00000 */
.L_x_77:
[----:B------:R-:W-:Y:S02]  /*1060*/  ISETP.NE.AND P6, PT, R26, RZ, PT ;  /* 0x000000ff1a00720c */ /* 0x000fe40003fc5270 */
[----:B------:R-:W-:Y:S02]  /*1070*/  IADD3 R16, P0, PT, R16, 0x20, RZ ;  /* 0x0000002010107810 */ /* 0x000fe40007f1e0ff */
[----:B------:R-:W-:-:S03]  /*1080*/  IADD3 R23, PT, PT, R23, 0x1, RZ ;  /* 0x0000000117177810 */ /* 0x000fc60007ffe0ff */
[----:B------:R-:W-:-:S06]  /*1090*/  IMAD.X R17, RZ, RZ, R17, P0 ;  /* 0x000000ffff117224 */ /* 0x000fcc00000e0611 */
[----:B------:R-:W-:Y:S05]  /*10a0*/  @P6 BRA `(.L_x_78) ;  /* 0xfffffff0006c6947 */ /* 0x000fea000383ffff */
.L_x_56:
[----:B------:R-:W-:Y:S05]  /*10b0*/  BSYNC.RECONVERGENT B7 ;  /* 0x0000000000077941 */ /* 0x000fea0003800200 */
.L_x_55:
[----:B------:R-:W1:Y:S01]  /*10c0*/  S2R R7, SR_CgaCtaId ;  /* 0x0000000000077919 */ /* 0x000e620000008800 */
[----:B------:R-:W2:Y:S01]  /*10d0*/  LDC.64 R2, c[0x0][0x380] ;  /* 0x0000e000ff027b82 */ /* 0x000ea20000000a00 */
[----:B------:R-:W-:Y:S01]  /*10e0*/  MOV R16, 0x400 ;  /* 0x0000040000107802 */ /* 0x000fe20000000f00 */
[C---:B------:R-:W-:Y:S01]  /*10f0*/  IMAD.SHL.U32 R5, R25.reuse, 0x8, RZ ;  /* 0x0000000819057824 */ /* 0x040fe200078e00ff */
[----:B------:R-:W-:-:S03]  /*1100*/  ISETP.NE.AND P0, PT, R25, RZ, PT ;  /* 0x000000ff1900720c */ /* 0x000fc60003f05270 */
[----:B--2---:R-:W-:Y:S01]  /*1110*/  IMAD.WIDE.U32 R2, R5, 0x2, R2 ;  /* 0x0000000205027825 */ /* 0x004fe200078e0002 */
[----:B-1----:R-:W-:-:S04]  /*1120*/  LEA R16, R7, R16, 0x18 ;  /* 0x0000001007107211 */ /* 0x002fc800078ec0ff */
[----:B------:R-:W-:-:S05]  /*1130*/  LEA R5, R25, R16, 0x4 ;  /* 0x0000001019057211 */ /* 0x000fca00078e20ff */
[----:B------:R-:W-:Y:S01]  /*1140*/  @!PT LDS RZ, [RZ] ;  /* 0x00000000fffff984 */ /* 0x000fe20000000800 */
[----:B------:R-:W-:Y:S01]  /*1150*/  @!PT LDS RZ, [RZ] ;  /* 0x00000000fffff984 */ /* 0x000fe20000000800 */
[----:B------:R-:W-:Y:S01]  /*1160*/  @!PT LDS RZ, [RZ] ;  /* 0x00000000fffff984 */ /* 0x000fe20000000800 */
[----:B------:R1:W-:Y:S04]  /*1170*/  LDGSTS.E.BYPASS.128 [R5], desc[UR36][R2.64] ;  /* 0x0000000002057fae */ /* 0x0003e8000b981824 */
[----:B------:R-:W0:Y:S01]  /*1180*/  LDGDEPBAR ;  /* 0x00000000000079af */ /* 0x000e220000000000 */
[----:B------:R-:W-:-:S04]  /*1190*/  DEPBAR.LE SB0, 0x0 ;  /* 0x000080000000791a */ /* 0x000fc80000000000 */
[----:B------:R-:W-:Y:S05]  /*11a0*/  WARPSYNC.ALL ;  /* 0x0000000000007948 */ /* 0x000fea0003800000 */
[----:B------:R-:W-:Y:S06]  /*11b0*/  BAR.SYNC.DEFER_BLOCKING 0x0 ;  /* 0x0000000000007b1d */ /* 0x000fec0000010000 */
[----:B------:R-:W-:Y:S05]  /*11c0*/  @P0 EXIT ;  /* 0x000000000000094d */ /* 0x000fea0003800000 */
[----:B------:R-:W-:Y:S01]  /*11d0*/  MOV R0, 0x0 ;  /* 0x0000000000007802 */ /* 0x000fe20000000f00 */
[----:B------:R-:W2:Y:S01]  /*11e0*/  LDCU.64 UR4, c[0x4][0x8] ;  /* 0x01000100ff0477ac */ /* 0x000ea20008000a00 */
[----:B------:R-:W-:Y:S02]  /*11f0*/  CS2R R6, SRZ ;  /* 0x0000000000067805 */ /* 0x000fe4000001ff00 */
[----:B-1----:R1:W3:Y:S01]  /*1200*/  LDC.64 R2, c[0x4][R0] ;  /* 0x0100000000027b82 */ /* 0x0022e20000000a00 */
[----:B--2---:R-:W-:Y:S02]  /*1210*/  IMAD.U32 R4, RZ, RZ, UR4 ;  /* 0x00000004ff047e24 */ /* 0x004fe4000f8e00ff */
[----:B-1----:R-:W-:-:S07]  /*1220*/  IMAD.U32 R5, RZ, RZ, UR5 ;  /* 0x00000005ff057e24 */ /* 0x002fce000f8e00ff */
[----:B------:R-:W-:-:S07]  /*1230*/  LEPC R20, `(.L_x_79) ;  /* 0x000000001014794e */ /* 0x000fce0000000000 */
[----:B---3--:R-:W-:Y:S05]  /*1240*/  CALL.ABS.NOINC R2 ;  /* 0x0000000002007343 */ /* 0x008fea0003c00000 */
.L_x_79:
[----:B------:R-:W-:Y:S01]  /*1250*/  IADD3 R17, PT, PT, R16, 0x10, RZ ;  /* 0x0000001010117810 */ /* 0x000fe20007ffe0ff */
[----:B------:R-:W-:Y:S02]  /*1260*/  IMAD.MOV.U32 R23, RZ, RZ, -0x10 ;  /* 0xfffffff0ff177424 */ /* 0x000fe400078e00ff */
[----:B------:R-:W-:-:S07]  /*1270*/  IMAD.MOV.U32 R18, RZ, RZ, 0x1e ;  /* 0x0000001eff127424 */ /* 0x000fce00078e00ff */
.L_x_100:
[----:B------:R-:W-:Y:S01]  /*1280*/  ISETP.NE.AND P0, PT, R23, -0x8, PT ;  /* 0xfffffff81700780c */ /* 0x000fe20003f05270 */
[----:B------:R-:W-:Y:S01]  /*1290*/  BSSY.RECONVERGENT B6, `(.L_x_80) ;  /* 0x000000d000067945 */ /* 0x000fe20003800200 */
[----:B------:R-:W-:-:S04]  /*12a0*/  IADD3 R18, PT, PT, R18, 0x20, RZ ;  /* 0x0000002012127810 */ /* 0x000fc80007ffe0ff */
[----:B------:R-:W-:-:S04]  /*12b0*/  ISETP.NE.AND P1, PT, R18, 0x21e, PT ;  /* 0x0000021e1200780c */ /* 0x000fc80003f25270 */
[----:B------:R-:W-:-:S03]  /*12c0*/  P2R R24, PR, RZ, 0x2 ;  /* 0x00000002ff187803 */ /* 0x000fc60000000000 */
[----:B------:R-:W-:Y:S06]  /*12d0*/  @P0 BRA `(.L_x_81) ;  /* 0x0000000000200947 */ /* 0x000fec0003800000 */
[----:B------:R-:W-:Y:S01]  /*12e0*/  MOV R0, 0x0 ;  /* 0x0000000000007802 */ /* 0x000fe20000000f00 */
[----:B------:R-:W1:Y:S01]  /*12f0*/  LDCU.64 UR4, c[0x4][0x10] ;  /* 0x01000200ff0477ac */ /* 0x000e620008000a00 */
[----:B------:R-:W-:Y:S02]  /*1300*/  CS2R R6, SRZ ;  /* 0x0000000000067805 */ /* 0x000fe4000001ff00 */
[----:B------:R2:W3:Y:S01]  /*1310*/  LDC.64 R2, c[0x4][R0] ;  /* 0x0100000000027b82 */ /* 0x0004e20000000a00 */
[----:B-1----:R-:W-:Y:S02]  /*1320*/  IMAD.U32 R4, RZ, RZ, UR4 ;  /* 0x00000004ff047e24 */ /* 0x002fe4000f8e00ff */
[----:B--2---:R-:W-:-:S07]  /*1330*/  IMAD.U32 R5, RZ, RZ, UR5 ;  /* 0x00000005ff057e24 */ /* 0x004fce000f8e00ff */
[----:B------:R-:W-:-:S07]  /*1340*/  LEPC R20, `(.L_x_81) ;  /* 0x000000001014794e */ /* 0x000fce0000000000 */
[----:B---3--:R-:W-:Y:S05]  /*1350*/  CALL.ABS.NOINC R2 ;  /* 0x0000000002007343 */ /* 0x008fea0003c00000 */
.L_x_81:
[----:B------:R-:W-:Y:S05]  /*1360*/  BSYNC.RECONVERGENT B6 ;  /* 0x0000000000067941 */ /* 0x000fea0003800200 */
.L_x_80:
[----:B------:R-:W1:Y:S01]  /*1370*/  LDS.U16 R0, [R17+-0x10] ;  /* 0xfffff00011007984 */ /* 0x000e620000000400 */
[----:B------:R-:W-:Y:S01]  /*1380*/  MOV R16, 0x0 ;  /* 0x0000000000107802 */ /* 0x000fe20000000f00 */
[----:B------:R-:W2:Y:S01]  /*1390*/  LDCU.64 UR4, c[0x4][0x20] ;  /* 0x01000400ff0477ac */ /* 0x000ea20008000a00 */
[----:B------:R-:W-:Y:S01]  /*13a0*/  IMAD.MOV.U32 R6, RZ, RZ, R22 ;  /* 0x000000ffff067224 */ /* 0x000fe200078e0016 */
[----:B------:R-:W-:Y:S01]  /*13b0*/  MOV R7, R19 ;  /* 0x0000001300077202 */ /* 0x000fe20000000f00 */
[----:B------:R3:W4:Y:S01]  /*13c0*/  LDC.64 R2, c[0x4][R16] ;  /* 0x0100000010027b82 */ /* 0x0007220000000a00 */
[----:B--2---:R-:W-:Y:S01]  /*13d0*/  MOV R4, UR4 ;  /* 0x0000000400047c02 */ /* 0x004fe20008000f00 */
[----:B------:R-:W-:Y:S02]  /*13e0*/  IMAD.U32 R5, RZ, RZ, UR5 ;  /* 0x00000005ff057e24 */ /* 0x000fe4000f8e00ff */
[----:B-1----:R-:W-:-:S04]  /*13f0*/  HADD2.F32 R0, -RZ, R0.H0_H0 ;  /* 0x20000000ff007230 */ /* 0x002fc80000004100 */
[----:B------:R-:W1:Y:S02]  /*1400*/  F2F.F64.F32 R8, R0 ;  /* 0x0000000000087310 */ /* 0x000e640000201800 */
[----:B-1--4-:R3:W-:Y:S02]  /*1410*/  STL.64 [R1], R8 ;  /* 0x0000000801007387 */ /* 0x0127e40000100a00 */
[----:B------:R-:W-:-:S07]  /*1420*/  LEPC R20, `(.L_x_82) ;  /* 0x000000001014794e */ /* 0x000fce0000000000 */
[----:B---3--:R-:W-:Y:S05]  /*1430*/  CALL.ABS.NOINC R2 ;  /* 0x0000000002007343 */ /* 0x008fea0003c00000 */
.L_x_82:
[----:B------:R-:W1:Y:S01]  /*1440*/  LDS.U16 R0, [R17+-0xe] ;  /* 0xfffff20011007984 */ /* 0x000e620000000400 */
[----:B------:R2:W3:Y:S01]  /*1450*/  LDC.64 R2, c[0x4][R16] ;  /* 0x0100000010027b82 */ /* 0x0004e20000000a00 */
[----:B------:R-:W4:Y:S01]  /*1460*/  LDCU.64 UR4, c[0x4][0x20] ;  /* 0x01000400ff0477ac */ /* 0x000f220008000a00 */
[----:B------:R-:W-:Y:S01]  /*1470*/  IMAD.MOV.U32 R6, RZ, RZ, R22 ;  /* 0x000000ffff067224 */ /* 0x000fe200078e0016 */
[----:B------:R-:W-:Y:S01]  /*1480*/  MOV R7, R19 ;  /* 0x0000001300077202 */ /* 0x000fe20000000f00 */
[----:B----4-:R-:W-:Y:S01]  /*1490*/  IMAD.U32 R4, RZ, RZ, UR4 ;  /* 0x00000004ff047e24 */ /* 0x010fe2000f8e00ff */
[----:B------:R-:W-:Y:S01]  /*14a0*/  MOV R5, UR5 ;  /* 0x0000000500057c02 */ /* 0x000fe20008000f00 */
[----:B-1----:R-:W-:-:S04]  /*14b0*/  HADD2.F32 R0, -RZ, R0.H0_H0 ;  /* 0x20000000ff007230 */ /* 0x002fc80000004100 */
[----:B------:R-:W1:Y:S02]  /*14c0*/  F2F.F64.F32 R8, R0 ;  /* 0x0000000000087310 */ /* 0x000e640000201800 */
[----:B-1-3--:R2:W-:Y:S02]  /*14d0*/  STL.64 [R1], R8 ;  /* 0x0000000801007387 */ /* 0x00a5e40000100a00 */
[----:B------:R-:W-:-:S07]  /*14e0*/  LEPC R20, `(.L_x_83) ;  /* 0x000000001014794e */ /* 0x000fce0000000000 */
[----:B--2---:R-:W-:Y:S05]  /*14f0*/  CALL.ABS.NOINC R2 ;  /* 0x0000000002007343 */ /* 0x004fea0003c00000 */
.L_x_83:
        /* <DEDUP_REMOVED lines=12> */
.L_x_84:
        /* <DEDUP_REMOVED lines=12> */
.L_x_85:
        /* <DEDUP_REMOVED lines=12> */
.L_x_86:
        /* <DEDUP_REMOVED lines=12> */
.L_x_87:
        /* <DEDUP_REMOVED lines=12> */
.L_x_88:
        /* <DEDUP_REMOVED lines=12> */
.L_x_89:
[----:B------:R1:W2:Y:S01]  /*1980*/  LDC.64 R2, c[0x4][R16] ;  /* 0x0100000010027b82 */ /* 0x0002a20000000a00 */
[----:B------:R-:W3:Y:S01]  /*1990*/  LDCU.64 UR4, c[0x4][0x18] ;  /* 0x01000300ff0477ac */ /* 0x000ee20008000a00 */
[----:B------:R-:W-:Y:S01]  /*19a0*/  CS2R R6, SRZ ;  /* 0x0000000000067805 */ /* 0x000fe2000001ff00 */
[----:B---3--:R-:W-:Y:S01]  /*19b0*/  IMAD.U32 R4, RZ, RZ, UR4 ;  /* 0x00000004ff047e24 */ /* 0x008fe2000f8e00ff */
[----:B-1----:R-:W-:-:S07]  /*19c0*/  MOV R5, UR5 ;  /* 0x0000000500057c02 */ /* 0x002fce0008000f00 */
[----:B------:R-:W-:-:S07]  /*19d0*/  LEPC R20, `(.L_x_90) ;  /* 0x000000001014794e */ /* 0x000fce0000000000 */
[----:B--2---:R-:W-:Y:S05]  /*19e0*/  CALL.ABS.NOINC R2 ;  /* 0x0000000002007343 */ /* 0x004fea0003c00000 */
.L_x_90:
[----:B------:R-:W1:Y:S01]  /*19f0*/  LDS.U16 R0, [R17] ;  /* 0x0000000011007984 */ /* 0x000e620000000400 */
        /* <DEDUP_REMOVED lines=11> */
.L_x_91:
[----:B------:R-:W1:Y:S01]  /*1ab0*/  LDS.U16 R0, [R17+0x2] ;  /* 0x0000020011007984 */ /* 0x000e620000000400 */
        /* <DEDUP_REMOVED lines=11> */
.L_x_92:
        /* <DEDUP_REMOVED lines=12> */
.L_x_93:
        /* <DEDUP_REMOVED lines=12> */
.L_x_94:
        /* <DEDUP_REMOVED lines=12> */
.L_x_95:
        /* <DEDUP_REMOVED lines=12> */
.L_x_96:
        /* <DEDUP_REMOVED lines=12> */
.L_x_97:
        /* <DEDUP_REMOVED lines=12> */
.L_x_98:
[----:B------:R1:W2:Y:S01]  /*1ff0*/  LDC.64 R2, c[0x4][R16] ;  /* 0x0100000010027b82 */ /* 0x0002a20000000a00 */
[----:B------:R-:W3:Y:S01]  /*2000*/  LDCU.64 UR4, c[0x4][0x10] ;  /* 0x01000200ff0477ac */ /* 0x000ee20008000a00 */
[----:B------:R-:W-:Y:S01]  /*2010*/  CS2R R6, SRZ ;  /* 0x0000000000067805 */ /* 0x000fe2000001ff00 */
[----:B---3--:R-:W-:Y:S01]  /*2020*/  IMAD.U32 R4, RZ, RZ, UR4 ;  /* 0x00000004ff047e24 */ /* 0x008fe2000f8e00ff */
[----:B-1----:R-:W-:-:S07]  /*2030*/  MOV R5, UR5 ;  /* 0x0000000500057c02 */ /* 0x002fce0008000f00 */
[----:B------:R-:W-:-:S07]  /*2040*/  LEPC R20, `(.L_x_99) ;  /* 0x000000001014794e */ /* 0x000fce0000000000 */
[----:B--2---:R-:W-:Y:S05]  /*2050*/  CALL.ABS.NOINC R2 ;  /* 0x0000000002007343 */ /* 0x004fea0003c00000 */
.L_x_99:
[----:B------:R-:W-:Y:S01]  /*2060*/  ISETP.NE.AND P6, PT, R24, RZ, PT ;  /* 0x000000ff1800720c */ /* 0x000fe20003fc5270 */
[----:B------:R-:W-:Y:S01]  /*2070*/  VIADD R23, R23, 0x1 ;  /* 0x0000000117177836 */ /* 0x000fe20000000000 */
[----:B------:R-:W-:-:S11]  /*2080*/  IADD3 R17, PT, PT, R17, 0x20, RZ ;  /* 0x0000002011117810 */ /* 0x000fd60007ffe0ff */
[----:B------:R-:W-:Y:S05]  /*2090*/  @P6 BRA `(.L_x_100) ;  /* 0xfffffff000786947 */ /* 0x000fea000383ffff */
[----:B------:R-:W-:Y:S05]  /*20a0*/  EXIT ;  /* 0x000000000000794d */ /* 0x000fea0003800000 */
.L_x_101:
        /* <DEDUP_REMOVED lines=13> */
.L_x_104:


//--------------------- .text.add_kernel          --------------------------
	.section	.text.add_kernel,"ax",@progbits
	.align	128
        .global         add_kernel
        .type           add_kernel,@function
        .size           add_kernel,(.L_x_105 - add_kernel)
        .other          add_kernel,@"STO_CUDA_ENTRY STV_DEFAULT"
add_kernel:
.text.add_kernel:
[----:B------:R-:W-:Y:S01]  /*0000*/  LDC R1, c[0x0][0x37c] ;  /* 0x0000df00ff017b82 */ /* 0x000fe20000000800 */
[----:B------:R-:W0:Y:S01]  /*0010*/  S2R R0, SR_TID.X ;  /* 0x0000000000007919 */ /* 0x000e220000002100 */
[----:B------:R-:W1:Y:S06]  /*0020*/  LDCU UR5, c[0x0][0x398] ;  /* 0x00007300ff0577ac */ /* 0x000e6c0008000800 */
[----:B------:R-:W0:Y:S08]  /*0030*/  S2UR UR6, SR_CTAID.X ;  /* 0x00000000000679c3 */ /* 0x000e300000002500 */
[----:B------:R-:W0:Y:S01]  /*0040*/  LDC R9, c[0x0][0x360] ;  /* 0x0000d800ff097b82 */ /* 0x000e220000000800 */
[----:B-1----:R-:W-:-:S04]  /*0050*/  USHF.R.S32.HI UR4, URZ, 0x1f, UR5 ;  /* 0x0000001fff047899 */ /* 0x002fc80008011405 */
[----:B------:R-:W-:-:S04]  /*0060*/  ULEA.HI UR4, UR4, UR5, URZ, 0x2 ;  /* 0x0000000504047291 */ /* 0x000fc8000f8f10ff */
[----:B------:R-:W-:Y:S01]  /*0070*/  USHF.R.S32.HI UR4, URZ, 0x2, UR4 ;  /* 0x00000002ff047899 */ /* 0x000fe20008011404 */
[----:B0-----:R-:W-:-:S05]  /*0080*/  IMAD R9, R9, UR6, R0 ;  /* 0x0000000609097c24 */ /* 0x001fca000f8e0200 */
[----:B------:R-:W-:-:S13]  /*0090*/  ISETP.GE.AND P0, PT, R9, UR4, PT ;  /* 0x0000000409007c0c */ /* 0x000fda000bf06270 */
[----:B------:R-:W-:Y:S05]  /*00a0*/  @P0 EXIT ;  /* 0x000000000000094d */ /* 0x000fea0003800000 */
[----:B------:R-:W0:Y:S01]  /*00b0*/  LDC.64 R2, c[0x0][0x380] ;  /* 0x0000e000ff027b82 */ /* 0x000e220000000a00 */
[----:B------:R-:W1:Y:S07]  /*00c0*/  LDCU.64 UR4, c[0x0][0x358] ;  /* 0x00006b00ff0477ac */ /* 0x000e6e0008000a00 */
[----:B------:R-:W2:Y:S08]  /*00d0*/  LDC.64 R4, c[0x0][0x388] ;  /* 0x0000e200ff047b82 */ /* 0x000eb00000000a00 */
[----:B------:R-:W3:Y:S01]  /*00e0*/  LDC.64 R6, c[0x0][0x390] ;  /* 0x0000e400ff067b82 */ /* 0x000ee20000000a00 */
[----:B0-----:R-:W-:-:S05]  /*00f0*/  IMAD.WIDE R2, R9, 0x10, R2 ;  /* 0x0000001009027825 */ /* 0x001fca00078e0202 */
[----:B-1----:R-:W4:Y:S01]  /*0100*/  LDG.E.128 R12, desc[UR4][R2.64] ;  /* 0x00000004020c7981 */ /* 0x002f22000c1e1d00 */
[----:B--2---:R-:W-:-:S05]  /*0110*/  IMAD.WIDE R4, R9, 0x10, R4 ;  /* 0x0000001009047825 */ /* 0x004fca00078e0204 */
[----:B------:R-:W4:Y:S01]  /*0120*/  LDG.E.128 R16, desc[UR4][R4.64] ;  /* 0x0000000404107981 */ /* 0x000f22000c1e1d00 */
[----:B---3--:R-:W-:-:S04]  /*0130*/  IMAD.WIDE R6, R9, 0x10, R6 ;  /* 0x0000001009067825 */ /* 0x008fc800078e0206 */
[----:B----4-:R-:W-:Y:S01]  /*0140*/  FADD R12, R12, R16 ;  /* 0x000000100c0c7221 */ /* 0x010fe20000000000 */
[----:B------:R-:W-:Y:S01]  /*0150*/  FADD R13, R13, R17 ;  /* 0x000000110d0d7221 */ /* 0x000fe20000000000 */
[----:B------:R-:W-:Y:S01]  /*0160*/  FADD R14, R14, R18 ;  /* 0x000000120e0e7221 */ /* 0x000fe20000000000 */
[----:B------:R-:W-:-:S05]  /*0170*/  FADD R15, R15, R19 ;  /* 0x000000130f0f7221 */ /* 0x000fca0000000000 */
[----:B------:R-:W-:Y:S01]  /*0180*/  STG.E.128 desc[UR4][R6.64], R12 ;  /* 0x0000000c06007986 */ /* 0x000fe2000c101d04 */
[----:B------:R-:W-:Y:S05]  /*0190*/  EXIT ;  /* 0x000000000000794d */ /* 0x000fea0003800000 */
.L_x_102:
        /* <DEDUP_REMOVED lines=14> */
.L_x_105:


//--------------------- .nv.global.init           --------------------------
	.section	.nv.global.init,"aw",@progbits
.nv.global.init:
	.type		$str$1,@object
	.size		$str$1,($str$2 - $str$1)
$str$1:
        /*0000*/ 	.byte	0x0a, 0x00
	.type		$str$2,@object
	.size		$str$2,($str$3 - $str$2)
$str$2:
        /*0002*/ 	.byte	0x20, 0x20, 0x00
	.type		$str$3,@object
	.size		$str$3,($str$4 - $str$3)
$str$3:
        /*0005*/ 	.byte	0x25, 0x36, 0x2e, 0x6c, 0x66, 0x20, 0x00
	.type		$str$4,@object
	.size		$str$4,($str - $str$4)
$str$4:
        /*000c*/ 	.byte	0x25, 0x64, 0x20, 0x25, 0x36, 0x2e, 0x6c, 0x66, 0x0a, 0x00
	.type		$str,@object
	.size		$str,($str$5 - $str)
$str:
        /*0016*/ 	.byte	0x67, 0x6d, 0x65, 0x6d, 0x20, 0x64, 0x61, 0x74, 0x61, 0x3a, 0x0a, 0x00
	.type		$str$5,@object
	.size		$str$5,($str$6 - $str$5)
$str$5:
        /*0022*/ 	.byte	0x0a, 0x6f, 0x6e, 0x20, 0x64, 0x65, 0x76, 0x69, 0x63, 0x65, 0x3a, 0x0a, 0x00
	.type		$str$6,@object
	.size		$str$6,(.L_6 - $str$6)
$str$6:
        /*002f*/ 	.byte	0x25, 0x36, 0x2e, 0x6c, 0x66, 0x2c, 0x20, 0x25, 0x36, 0x2e, 0x6c, 0x66, 0x0a, 0x00
.L_6:


//--------------------- .nv.shared._Z16ld_matrix_kernelP6__half --------------------------
	.section	.nv.shared._Z16ld_matrix_kernelP6__half,"aw",@nobits
	.sectionflags	@""
	.align	2
.nv.shared._Z16ld_matrix_kernelP6__half:
	.zero		1536


//--------------------- .nv.shared.reserved.0     --------------------------
	.section	.nv.shared.reserved.0,"aw",@nobits
	.weak		__nv_reservedSMEM_offset_0_alias
	.size		__nv_reservedSMEM_offset_0_alias, 0, 64
	.other		__nv_reservedSMEM_offset_0_alias,@"STO_CUDA_RESERVED_SHARED STV_DEFAULT"
__nv_reservedSMEM_offset_0_alias:
	.zero		0
	.zero		64


//--------------------- .nv.shared._Z15async_cp_kernelP6__half --------------------------
	.section	.nv.shared._Z15async_cp_kernelP6__half,"aw",@nobits
	.sectionflags	@""
	.align	2
.nv.shared._Z15async_cp_kernelP6__half:
	.zero		1536


//--------------------- .nv.constant0._Z16ld_matrix_kernelP6__half --------------------------
	.section	.nv.constant0._Z16ld_matrix_kernelP6__half,"a",@progbits
	.sectionflags	@""
	.align	4
.nv.constant0._Z16ld_matrix_kernelP6__half:
	.zero		904


//--------------------- .nv.constant0._Z15async_cp_kernelP6__half --------------------------
	.section	.nv.constant0._Z15async_cp_kernelP6__half,"a",@progbits
	.sectionflags	@""
	.align	4
.nv.constant0._Z15async_cp_kernelP6__half:
	.zero		904


//--------------------- .nv.constant0.add_kernel  --------------------------
	.section	.nv.constant0.add_kernel,"a",@progbits
	.sectionflags	@""
	.align	4
.nv.constant0.add_kernel:
	.zero		924


//--------------------- SYMBOLS --------------------------

	.type		.nv.reservedSmem.offset0,@object
	.size		.nv.reservedSmem.offset0,0x4
	.type		.nv.reservedSmem.cap,@object
	.size		.nv.reservedSmem.cap,0x4
	.type		vprintf,@function
